// auto-generated by cutlass_sweep.gemm — config: {"arch": "sm_100", "cluster_m": 1, "cluster_n": 1, "dtype": "bf16", "dtype_b": "bf16", "layout": "nt", "stages": 0, "tile_k": 16, "tile_m": 128, "tile_n": 32}
#include "cutlass/cutlass.h"
#include "cutlass/gemm/collective/collective_builder.hpp"
#include "cutlass/gemm/device/gemm_universal_adapter.h"
#include "cutlass/gemm/kernel/gemm_universal.hpp"
#include "cutlass/epilogue/collective/collective_builder.hpp"

using ElemA = cutlass::bfloat16_t;
using ElemB = cutlass::bfloat16_t;
using ElemCD = cutlass::bfloat16_t;
using Acc  = float;
using TileShape    = cute::Shape<cute::_128, cute::_32, cute::_16>;
using ClusterShape = cute::Shape<cute::_1, cute::_1, cute::_1>;

using CollectiveEpilogue = typename cutlass::epilogue::collective::CollectiveBuilder<
    cutlass::arch::Sm100, cutlass::arch::OpClassTensorOp,
    TileShape, ClusterShape,
    cutlass::epilogue::collective::EpilogueTileAuto,
    Acc, Acc,
    ElemCD, cutlass::layout::RowMajor, 128 / cutlass::sizeof_bits<ElemCD>::value,
    ElemCD, cutlass::layout::RowMajor, 128 / cutlass::sizeof_bits<ElemCD>::value,
    cutlass::epilogue::collective::EpilogueScheduleAuto
  >::CollectiveOp;

using CollectiveMainloop = typename cutlass::gemm::collective::CollectiveBuilder<
    cutlass::arch::Sm100, cutlass::arch::OpClassTensorOp,
    ElemA, cutlass::layout::RowMajor, 128 / cutlass::sizeof_bits<ElemA>::value,
    ElemB, cutlass::layout::ColumnMajor, 128 / cutlass::sizeof_bits<ElemB>::value,
    Acc,
    TileShape, ClusterShape,
    cutlass::gemm::collective::StageCountAutoCarveout<static_cast<int>(sizeof(typename CollectiveEpilogue::SharedStorage))>,
    cutlass::gemm::collective::KernelScheduleAuto
  >::CollectiveOp;

using GemmKernel = cutlass::gemm::kernel::GemmUniversal<
    cute::Shape<int,int,int,int>,
    CollectiveMainloop,
    CollectiveEpilogue
>;
using Gemm = cutlass::gemm::device::GemmUniversalAdapter<GemmKernel>;

// Force the device kernel symbol into the cubin without needing a host main.
auto* _anchor = &cutlass::device_kernel<GemmKernel>;


// ===== COMPILED SASS (sm_100a) =====

	.target	sm_100a

	.elftype	@"ET_EXEC"


//--------------------- .note.nv.tkinfo           --------------------------
	.section	.note.nv.tkinfo,"",@"SHT_NOTE"
	.sectionflags	@"SHF_NOTE_NV_TKINFO"
	.tkinfo
        /*0018*/ 	.word	0x00000002
        /*0030*/ 	.string	""
        /*0030*/ 	.string	"ptxas"
        /*0030*/ 	.string	"Cuda compilation tools, release 13.0, V13.0.88"
        /*0030*/ 	.string	"Build cuda_13.0.r13.0/compiler.36424714_0"
        /*0030*/ 	.string	"-arch sm_100a -m 64 "



//--------------------- .note.nv.cuinfo           --------------------------
	.section	.note.nv.cuinfo,"",@"SHT_NOTE"
	.sectionflags	@"SHF_NOTE_NV_CUINFO"
        /*0018*/ 	.short	0x0002
        /*001a*/ 	.short	0x0064
        /*001c*/ 	.short	0x0082
	.zero		2


//--------------------- .nv.info                  --------------------------
	.section	.nv.info,"",@"SHT_CUDA_INFO"
	.align	4


	//----- nvinfo : EIATTR_REGCOUNT
	.align		4
        /*0000*/ 	.byte	0x04, 0x2f
        /*0002*/ 	.short	(.L_19 - .L_18)
	.align		4
.L_18:
        /*0004*/ 	.word	index@(_ZN7cutlass13device_kernelINS_4gemm6kernel13GemmUniversalIN4cute5tupleIJiiiiEEENS1_10collective13CollectiveMmaINS1_35MainloopSm100TmaUmmaWarpSpecializedILi41ELi2ELi4ENS5_IJNS4_1CILi1EEESB_SB_EEEEENS5_IJNSA_ILi128EEENSA_ILi32EEENSA_ILi16EEEEEENS_10bfloat16_tENS5_IJlSB_lEEESI_SJ_NS4_8TiledMMAINS4_8MMA_AtomIJNS4_20SM100_MMA_F16BF16_SSISI_SI_fLi128ELi32ELNS4_4UMMA5MajorE0ELSO_0ELNSN_7ScaleInE0ELSP_0EEEEEENS4_6LayoutISC_NS5_IJNSA_ILi0EEEST_ST_EEEEENS5_IJNS4_10UnderscoreESW_SW_EEEEENS4_13SM90_TMA_LOADENS4_14ComposedLayoutINS4_7SwizzleILi1ELi4ELi3EEENS4_18smem_ptr_flag_bitsILi16EEENSS_INS5_IJNSA_ILi8EEESG_EEENS5_IJSG_SB_EEEEEEEvNS4_8identityESZ_S19_vS1A_EENS_8epilogue10collective18CollectiveEpilogueINS1C_23Sm100TmaWarpSpecializedILi2ELi1ELi32ELb1ELb0EEEJSH_NS5_IJNSS_ISE_SB_EENSS_ISF_SB_EEEEESI_SJ_SI_SJ_NS1C_6fusion15FusionCallbacksIS1G_NS1K_17LinearCombinationISI_fSI_fLNS_15FloatRoundStyleE2EEESH_S1J_JEEENS4_5SM1004TMEM4LOAD26SM100_TMEM_LOAD_32dp32b32xESZ_NS10_INS11_ILi2ELi4ELi3EEES14_NSS_INS5_IJS15_SF_EEENS5_IJSF_SB_EEEEEEENS4_39AutoVectorizingCopyWithAssumedAlignmentILi128EEENS4_14SM90_TMA_STOREES1Y_S20_S20_EEEvvEEEEvNT_6ParamsE)
        /*0008*/ 	.word	0x00000078


	//----- nvinfo : EIATTR_FRAME_SIZE
	.align		4
.L_19:
        /*000c*/ 	.byte	0x04, 0x11
        /*000e*/ 	.short	(.L_21 - .L_20)
	.align		4
.L_20:
        /*0010*/ 	.word	index@($__internal_2_$__cuda_sm10x_tcgen05_guardrail_trap_unallocated_columns_being_dealloced)
        /*0014*/ 	.word	0x00000000


	//----- nvinfo : EIATTR_FRAME_SIZE
	.align		4
.L_21:
        /*0018*/ 	.byte	0x04, 0x11
        /*001a*/ 	.short	(.L_23 - .L_22)
	.align		4
.L_22:
        /*001c*/ 	.word	index@($__internal_1_$__cuda_sm10x_tcgen05_guardrail_trap_phase_invalid_during_alloc)
        /*0020*/ 	.word	0x00000000


	//----- nvinfo : EIATTR_FRAME_SIZE
	.align		4
.L_23:
        /*0024*/ 	.byte	0x04, 0x11
        /*0026*/ 	.short	(.L_25 - .L_24)
	.align		4
.L_24:
        /*0028*/ 	.word	index@($__internal_0_$__cuda_sm10x_tcgen05_guardrail_trap_col_being_dealloced_not_returned_by_alloc)
        /*002c*/ 	.word	0x00000000


	//----- nvinfo : EIATTR_FRAME_SIZE
	.align		4
.L_25:
        /*0030*/ 	.byte	0x04, 0x11
        /*0032*/ 	.short	(.L_27 - .L_26)
	.align		4
.L_26:
        /*0034*/ 	.word	index@(_ZN7cutlass13device_kernelINS_4gemm6kernel13GemmUniversalIN4cute5tupleIJiiiiEEENS1_10collective13CollectiveMmaINS1_35MainloopSm100TmaUmmaWarpSpecializedILi41ELi2ELi4ENS5_IJNS4_1CILi1EEESB_SB_EEEEENS5_IJNSA_ILi128EEENSA_ILi32EEENSA_ILi16EEEEEENS_10bfloat16_tENS5_IJlSB_lEEESI_SJ_NS4_8TiledMMAINS4_8MMA_AtomIJNS4_20SM100_MMA_F16BF16_SSISI_SI_fLi128ELi32ELNS4_4UMMA5MajorE0ELSO_0ELNSN_7ScaleInE0ELSP_0EEEEEENS4_6LayoutISC_NS5_IJNSA_ILi0EEEST_ST_EEEEENS5_IJNS4_10UnderscoreESW_SW_EEEEENS4_13SM90_TMA_LOADENS4_14ComposedLayoutINS4_7SwizzleILi1ELi4ELi3EEENS4_18smem_ptr_flag_bitsILi16EEENSS_INS5_IJNSA_ILi8EEESG_EEENS5_IJSG_SB_EEEEEEEvNS4_8identityESZ_S19_vS1A_EENS_8epilogue10collective18CollectiveEpilogueINS1C_23Sm100TmaWarpSpecializedILi2ELi1ELi32ELb1ELb0EEEJSH_NS5_IJNSS_ISE_SB_EENSS_ISF_SB_EEEEESI_SJ_SI_SJ_NS1C_6fusion15FusionCallbacksIS1G_NS1K_17LinearCombinationISI_fSI_fLNS_15FloatRoundStyleE2EEESH_S1J_JEEENS4_5SM1004TMEM4LOAD26SM100_TMEM_LOAD_32dp32b32xESZ_NS10_INS11_ILi2ELi4ELi3EEES14_NSS_INS5_IJS15_SF_EEENS5_IJSF_SB_EEEEEEENS4_39AutoVectorizingCopyWithAssumedAlignmentILi128EEENS4_14SM90_TMA_STOREES1Y_S20_S20_EEEvvEEEEvNT_6ParamsE)
        /*0038*/ 	.word	0x00000000


	//----- nvinfo : EIATTR_MIN_STACK_SIZE
	.align		4
.L_27:
        /*003c*/ 	.byte	0x04, 0x12
        /*003e*/ 	.short	(.L_29 - .L_28)
	.align		4
.L_28:
        /*0040*/ 	.word	index@(_ZN7cutlass13device_kernelINS_4gemm6kernel13GemmUniversalIN4cute5tupleIJiiiiEEENS1_10collective13CollectiveMmaINS1_35MainloopSm100TmaUmmaWarpSpecializedILi41ELi2ELi4ENS5_IJNS4_1CILi1EEESB_SB_EEEEENS5_IJNSA_ILi128EEENSA_ILi32EEENSA_ILi16EEEEEENS_10bfloat16_tENS5_IJlSB_lEEESI_SJ_NS4_8TiledMMAINS4_8MMA_AtomIJNS4_20SM100_MMA_F16BF16_SSISI_SI_fLi128ELi32ELNS4_4UMMA5MajorE0ELSO_0ELNSN_7ScaleInE0ELSP_0EEEEEENS4_6LayoutISC_NS5_IJNSA_ILi0EEEST_ST_EEEEENS5_IJNS4_10UnderscoreESW_SW_EEEEENS4_13SM90_TMA_LOADENS4_14ComposedLayoutINS4_7SwizzleILi1ELi4ELi3EEENS4_18smem_ptr_flag_bitsILi16EEENSS_INS5_IJNSA_ILi8EEESG_EEENS5_IJSG_SB_EEEEEEEvNS4_8identityESZ_S19_vS1A_EENS_8epilogue10collective18CollectiveEpilogueINS1C_23Sm100TmaWarpSpecializedILi2ELi1ELi32ELb1ELb0EEEJSH_NS5_IJNSS_ISE_SB_EENSS_ISF_SB_EEEEESI_SJ_SI_SJ_NS1C_6fusion15FusionCallbacksIS1G_NS1K_17LinearCombinationISI_fSI_fLNS_15FloatRoundStyleE2EEESH_S1J_JEEENS4_5SM1004TMEM4LOAD26SM100_TMEM_LOAD_32dp32b32xESZ_NS10_INS11_ILi2ELi4ELi3EEES14_NSS_INS5_IJS15_SF_EEENS5_IJSF_SB_EEEEEEENS4_39AutoVectorizingCopyWithAssumedAlignmentILi128EEENS4_14SM90_TMA_STOREES1Y_S20_S20_EEEvvEEEEvNT_6ParamsE)
        /*0044*/ 	.word	0x00000000
.L_29:


//--------------------- .nv.compat                --------------------------
	.section	.nv.compat,"",@"SHT_CUDA_COMPAT_INFO"
	.align	4
        /*0000*/ 	.byte	0x02, 0x09, 0x01, 0x00, 0x02, 0x02, 0x02, 0x00, 0x02, 0x05, 0x05, 0x00, 0x03, 0x07, 0x01, 0x01
        /*0010*/ 	.byte	0x02, 0x03, 0x01, 0x00, 0x02, 0x06, 0x01, 0x00, 0x04, 0x0b, 0x08, 0x00, 0x09, 0x00, 0x00, 0x00
        /*0020*/ 	.byte	0x00, 0x00, 0x00, 0x00


//--------------------- .nv.info._ZN7cutlass13device_kernelINS_4gemm6kernel13GemmUniversalIN4cute5tupleIJiiiiEEENS1_10collective13CollectiveMmaINS1_35MainloopSm100TmaUmmaWarpSpecializedILi41ELi2ELi4ENS5_IJNS4_1CILi1EEESB_SB_EEEEENS5_IJNSA_ILi128EEENSA_ILi32EEENSA_ILi16EEEEEENS_10bfloat16_tENS5_IJlSB_lEEESI_SJ_NS4_8TiledMMAINS4_8MMA_AtomIJNS4_20SM100_MMA_F16BF16_SSISI_SI_fLi128ELi32ELNS4_4UMMA5MajorE0ELSO_0ELNSN_7ScaleInE0ELSP_0EEEEEENS4_6LayoutISC_NS5_IJNSA_ILi0EEEST_ST_EEEEENS5_IJNS4_10UnderscoreESW_SW_EEEEENS4_13SM90_TMA_LOADENS4_14ComposedLayoutINS4_7SwizzleILi1ELi4ELi3EEENS4_18smem_ptr_flag_bitsILi16EEENSS_INS5_IJNSA_ILi8EEESG_EEENS5_IJSG_SB_EEEEEEEvNS4_8identityESZ_S19_vS1A_EENS_8epilogue10collective18CollectiveEpilogueINS1C_23Sm100TmaWarpSpecializedILi2ELi1ELi32ELb1ELb0EEEJSH_NS5_IJNSS_ISE_SB_EENSS_ISF_SB_EEEEESI_SJ_SI_SJ_NS1C_6fusion15FusionCallbacksIS1G_NS1K_17LinearCombinationISI_fSI_fLNS_15FloatRoundStyleE2EEESH_S1J_JEEENS4_5SM1004TMEM4LOAD26SM100_TMEM_LOAD_32dp32b32xESZ_NS10_INS11_ILi2ELi4ELi3EEES14_NSS_INS5_IJS15_SF_EEENS5_IJSF_SB_EEEEEEENS4_39AutoVectorizingCopyWithAssumedAlignmentILi128EEENS4_14SM90_TMA_STOREES1Y_S20_S20_EEEvvEEEEvNT_6ParamsE --------------------------
	.section	.nv.info._ZN7cutlass13device_kernelINS_4gemm6kernel13GemmUniversalIN4cute5tupleIJiiiiEEENS1_10collective13CollectiveMmaINS1_35MainloopSm100TmaUmmaWarpSpecializedILi41ELi2ELi4ENS5_IJNS4_1CILi1EEESB_SB_EEEEENS5_IJNSA_ILi128EEENSA_ILi32EEENSA_ILi16EEEEEENS_10bfloat16_tENS5_IJlSB_lEEESI_SJ_NS4_8TiledMMAINS4_8MMA_AtomIJNS4_20SM100_MMA_F16BF16_SSISI_SI_fLi128ELi32ELNS4_4UMMA5MajorE0ELSO_0ELNSN_7ScaleInE0ELSP_0EEEEEENS4_6LayoutISC_NS5_IJNSA_ILi0EEEST_ST_EEEEENS5_IJNS4_10UnderscoreESW_SW_EEEEENS4_13SM90_TMA_LOADENS4_14ComposedLayoutINS4_7SwizzleILi1ELi4ELi3EEENS4_18smem_ptr_flag_bitsILi16EEENSS_INS5_IJNSA_ILi8EEESG_EEENS5_IJSG_SB_EEEEEEEvNS4_8identityESZ_S19_vS1A_EENS_8epilogue10collective18CollectiveEpilogueINS1C_23Sm100TmaWarpSpecializedILi2ELi1ELi32ELb1ELb0EEEJSH_NS5_IJNSS_ISE_SB_EENSS_ISF_SB_EEEEESI_SJ_SI_SJ_NS1C_6fusion15FusionCallbacksIS1G_NS1K_17LinearCombinationISI_fSI_fLNS_15FloatRoundStyleE2EEESH_S1J_JEEENS4_5SM1004TMEM4LOAD26SM100_TMEM_LOAD_32dp32b32xESZ_NS10_INS11_ILi2ELi4ELi3EEES14_NSS_INS5_IJS15_SF_EEENS5_IJSF_SB_EEEEEEENS4_39AutoVectorizingCopyWithAssumedAlignmentILi128EEENS4_14SM90_TMA_STOREES1Y_S20_S20_EEEvvEEEEvNT_6ParamsE,"",@"SHT_CUDA_INFO"
	.sectionflags	@""
	.align	4


	//----- nvinfo : EIATTR_CUDA_API_VERSION
	.align		4
        /*0000*/ 	.byte	0x04, 0x37
        /*0002*/ 	.short	(.L_31 - .L_30)
.L_30:
        /*0004*/ 	.word	0x00000082


	//----- nvinfo : EIATTR_KPARAM_INFO
	.align		4
.L_31:
        /*0008*/ 	.byte	0x04, 0x17
        /*000a*/ 	.short	(.L_33 - .L_32)
.L_32:
        /*000c*/ 	.word	0x00000000
        /*0010*/ 	.short	0x0000
        /*0012*/ 	.short	0x0000
        /*0014*/ 	.byte	0x00, 0xf0, 0x01, 0x20


	//----- nvinfo : EIATTR_AT_ENTRY_FRAGMENTS
	.align		4
.L_33:
        /*0018*/ 	.byte	0x04, 0x4f
        /*001a*/ 	.short	(.L_35 - .L_34)


	//   ....[0]....
.L_34:
        /*001c*/ 	.word	0x00000006


	//----- nvinfo : EIATTR_RESERVED_SMEM_USED
	.align		4
.L_35:
        /*0020*/ 	.byte	0x01, 0x41
	.zero		2


	//----- nvinfo : EIATTR_SPARSE_MMA_MASK
	.align		4
        /*0024*/ 	.byte	0x03, 0x50
        /*0026*/ 	.short	0x0000


	//----- nvinfo : EIATTR_TCGEN05_1CTA_USED
	.align		4
        /*0028*/ 	.byte	0x01, 0x51
	.zero		2


	//----- nvinfo : EIATTR_MAXREG_COUNT
	.align		4
        /*002c*/ 	.byte	0x03, 0x1b
        /*002e*/ 	.short	0x00ff


	//----- nvinfo : EIATTR_NUM_BARRIERS
	.align		4
        /*0030*/ 	.byte	0x02, 0x4c
        /*0032*/ 	.byte	0x07
	.zero		1


	//----- nvinfo : EIATTR_EXTERNS
	.align		4
        /*0034*/ 	.byte	0x04, 0x0f
        /*0036*/ 	.short	(.L_37 - .L_36)


	//   ....[0]....
	.align		4
.L_36:
        /*0038*/ 	.word	index@(__assertfail)


	//----- nvinfo : EIATTR_MERCURY_ISA_VERSION
	.align		4
.L_37:
        /*003c*/ 	.byte	0x03, 0x5f
        /*003e*/ 	.short	0x0101


	//----- nvinfo : EIATTR_INT_WARP_WIDE_INSTR_OFFSETS
	.align		4
        /*0040*/ 	.byte	0x04, 0x31
        /*0042*/ 	.short	(.L_39 - .L_38)


	//   ....[0]....
.L_38:
        /*0044*/ 	.word	0x00002270


	//   ....[1]....
        /*0048*/ 	.word	0x00005030


	//   ....[2]....
        /*004c*/ 	.word	0x00005060


	//   ....[3]....
        /*0050*/ 	.word	0x000050b0


	//   ....[4]....
        /*0054*/ 	.word	0x00005aa0


	//   ....[5]....
        /*0058*/ 	.word	0x00005be0


	//----- nvinfo : EIATTR_COOP_GROUP_MASK_REGIDS
	.align		4
.L_39:
        /*005c*/ 	.byte	0x04, 0x29
        /*005e*/ 	.short	(.L_41 - .L_40)


	//   ....[0]....
.L_40:
        /*0060*/ 	.word	0xffffffff


	//   ....[1]....
        /*0064*/ 	.word	0xffffffff


	//   ....[2]....
        /*0068*/ 	.word	0xffffffff


	//   ....[3]....
        /*006c*/ 	.word	0xffffffff


	//   ....[4]....
        /*0070*/ 	.word	0xffffffff


	//   ....[5]....
        /*0074*/ 	.word	0xffffffff


	//   ....[6]....
        /*0078*/ 	.word	0xffffffff


	//   ....[7]....
        /*007c*/ 	.word	0xffffffff


	//   ....[8]....
        /*0080*/ 	.word	0xffffffff


	//   ....[9]....
        /*0084*/ 	.word	0xffffffff


	//   ....[10]....
        /*0088*/ 	.word	0xffffffff


	//   ....[11]....
        /*008c*/ 	.word	0xffffffff


	//   ....[12]....
        /*0090*/ 	.word	0xffffffff


	//----- nvinfo : EIATTR_COOP_GROUP_INSTR_OFFSETS
	.align		4
.L_41:
        /*0094*/ 	.byte	0x04, 0x28
        /*0096*/ 	.short	(.L_43 - .L_42)


	//   ....[0]....
.L_42:
        /*0098*/ 	.word	0x00000090


	//   ....[1]....
        /*009c*/ 	.word	0x000004d0


	//   ....[2]....
        /*00a0*/ 	.word	0x00000b10


	//   ....[3]....
        /*00a4*/ 	.word	0x00000c70


	//   ....[4]....
        /*00a8*/ 	.word	0x00000d70


	//   ....[5]....
        /*00ac*/ 	.word	0x00000ee0


	//   ....[6]....
        /*00b0*/ 	.word	0x00001080


	//   ....[7]....
        /*00b4*/ 	.word	0x00002150


	//   ....[8]....
        /*00b8*/ 	.word	0x00004400


	//   ....[9]....
        /*00bc*/ 	.word	0x00004610


	//   ....[10]....
        /*00c0*/ 	.word	0x00004640


	//   ....[11]....
        /*00c4*/ 	.word	0x00004f20


	//   ....[12]....
        /*00c8*/ 	.word	0x00005150


	//----- nvinfo : EIATTR_VRC_CTA_INIT_COUNT
	.align		4
.L_43:
        /*00cc*/ 	.byte	0x02, 0x4a
        /*00ce*/ 	.byte	0x80
	.zero		1


	//----- nvinfo : EIATTR_SYSCALL_OFFSETS
	.align		4
        /*00d0*/ 	.byte	0x04, 0x46
        /*00d2*/ 	.short	(.L_45 - .L_44)


	//   ....[0]....
.L_44:
        /*00d4*/ 	.word	0x000066b0


	//   ....[1]....
        /*00d8*/ 	.word	0x000067a0


	//   ....[2]....
        /*00dc*/ 	.word	0x00006f10


	//----- nvinfo : EIATTR_MBARRIER_INSTR_OFFSETS
	.align		4
.L_45:
        /*00e0*/ 	.byte	0x04, 0x39
        /*00e2*/ 	.short	(.L_47 - .L_46)


	//   ....[0]....
.L_46:
        /*00e4*/ 	.word	0x000005d0
        /*00e8*/ 	.word	0x000000ff
        /*00ec*/ 	.word	0x00000000
        /*00f0*/ 	.short	0x0100
        /*00f2*/ 	.byte	0x05
	.zero		1


	//   ....[1]....
        /*00f4*/ 	.word	0x000005e0
        /*00f8*/ 	.word	0x000000ff
        /*00fc*/ 	.word	0x00000148
        /*0100*/ 	.short	0x0100
        /*0102*/ 	.byte	0x05
	.zero		1


	//   ....[2]....
        /*0104*/ 	.word	0x000005f0
        /*0108*/ 	.word	0x000000ff
        /*010c*/ 	.word	0x00000008
        /*0110*/ 	.short	0x0100
        /*0112*/ 	.byte	0x05
	.zero		1


	//   ....[3]....
        /*0114*/ 	.word	0x00000600
        /*0118*/ 	.word	0x000000ff
        /*011c*/ 	.word	0x00000150
        /*0120*/ 	.short	0x0100
        /*0122*/ 	.byte	0x05
	.zero		1


	//   ....[4]....
        /*0124*/ 	.word	0x00000610
        /*0128*/ 	.word	0x000000ff
        /*012c*/ 	.word	0x00000010
        /*0130*/ 	.short	0x0100
        /*0132*/ 	.byte	0x05
	.zero		1


	//   ....[5]....
        /*0134*/ 	.word	0x00000620
        /*0138*/ 	.word	0x000000ff
        /*013c*/ 	.word	0x00000158
        /*0140*/ 	.short	0x0100
        /*0142*/ 	.byte	0x05
	.zero		1


	//   ....[6]....
        /*0144*/ 	.word	0x00000630
        /*0148*/ 	.word	0x000000ff
        /*014c*/ 	.word	0x00000018
        /*0150*/ 	.short	0x0100
        /*0152*/ 	.byte	0x05
	.zero		1


	//   ....[7]....
        /*0154*/ 	.word	0x00000640
        /*0158*/ 	.word	0x000000ff
        /*015c*/ 	.word	0x00000160
        /*0160*/ 	.short	0x0100
        /*0162*/ 	.byte	0x05
	.zero		1


	//   ....[8]....
        /*0164*/ 	.word	0x00000650
        /*0168*/ 	.word	0x000000ff
        /*016c*/ 	.word	0x00000020
        /*0170*/ 	.short	0x0100
        /*0172*/ 	.byte	0x05
	.zero		1


	//   ....[9]....
        /*0174*/ 	.word	0x00000660
        /*0178*/ 	.word	0x000000ff
        /*017c*/ 	.word	0x00000168
        /*0180*/ 	.short	0x0100
        /*0182*/ 	.byte	0x05
	.zero		1


	//   ....[10]....
        /*0184*/ 	.word	0x00000670
        /*0188*/ 	.word	0x000000ff
        /*018c*/ 	.word	0x00000028
        /*0190*/ 	.short	0x0100
        /*0192*/ 	.byte	0x05
	.zero		1


	//   ....[11]....
        /*0194*/ 	.word	0x00000680
        /*0198*/ 	.word	0x000000ff
        /*019c*/ 	.word	0x00000170
        /*01a0*/ 	.short	0x0100
        /*01a2*/ 	.byte	0x05
	.zero		1


	//   ....[12]....
        /*01a4*/ 	.word	0x00000690
        /*01a8*/ 	.word	0x000000ff
        /*01ac*/ 	.word	0x00000030
        /*01b0*/ 	.short	0x0100
        /*01b2*/ 	.byte	0x05
	.zero		1


	//   ....[13]....
        /*01b4*/ 	.word	0x000006a0
        /*01b8*/ 	.word	0x000000ff
        /*01bc*/ 	.word	0x00000178
        /*01c0*/ 	.short	0x0100
        /*01c2*/ 	.byte	0x05
	.zero		1


	//   ....[14]....
        /*01c4*/ 	.word	0x000006b0
        /*01c8*/ 	.word	0x000000ff
        /*01cc*/ 	.word	0x00000038
        /*01d0*/ 	.short	0x0100
        /*01d2*/ 	.byte	0x05
	.zero		1


	//   ....[15]....
        /*01d4*/ 	.word	0x000006c0
        /*01d8*/ 	.word	0x000000ff
        /*01dc*/ 	.word	0x00000180
        /*01e0*/ 	.short	0x0100
        /*01e2*/ 	.byte	0x05
	.zero		1


	//   ....[16]....
        /*01e4*/ 	.word	0x000006d0
        /*01e8*/ 	.word	0x000000ff
        /*01ec*/ 	.word	0x00000040
        /*01f0*/ 	.short	0x0100
        /*01f2*/ 	.byte	0x05
	.zero		1


	//   ....[17]....
        /*01f4*/ 	.word	0x000006e0
        /*01f8*/ 	.word	0x000000ff
        /*01fc*/ 	.word	0x00000188
        /*0200*/ 	.short	0x0100
        /*0202*/ 	.byte	0x05
	.zero		1


	//   ....[18]....
        /*0204*/ 	.word	0x000006f0
        /*0208*/ 	.word	0x000000ff
        /*020c*/ 	.word	0x00000048
        /*0210*/ 	.short	0x0100
        /*0212*/ 	.byte	0x05
	.zero		1


	//   ....[19]....
        /*0214*/ 	.word	0x00000700
        /*0218*/ 	.word	0x000000ff
        /*021c*/ 	.word	0x00000190
        /*0220*/ 	.short	0x0100
        /*0222*/ 	.byte	0x05
	.zero		1


	//   ....[20]....
        /*0224*/ 	.word	0x00000710
        /*0228*/ 	.word	0x000000ff
        /*022c*/ 	.word	0x00000050
        /*0230*/ 	.short	0x0100
        /*0232*/ 	.byte	0x05
	.zero		1


	//   ....[21]....
        /*0234*/ 	.word	0x00000720
        /*0238*/ 	.word	0x000000ff
        /*023c*/ 	.word	0x00000198
        /*0240*/ 	.short	0x0100
        /*0242*/ 	.byte	0x05
	.zero		1


	//   ....[22]....
        /*0244*/ 	.word	0x00000730
        /*0248*/ 	.word	0x000000ff
        /*024c*/ 	.word	0x00000058
        /*0250*/ 	.short	0x0100
        /*0252*/ 	.byte	0x05
	.zero		1


	//   ....[23]....
        /*0254*/ 	.word	0x00000740
        /*0258*/ 	.word	0x000000ff
        /*025c*/ 	.word	0x000001a0
        /*0260*/ 	.short	0x0100
        /*0262*/ 	.byte	0x05
	.zero		1


	//   ....[24]....
        /*0264*/ 	.word	0x00000750
        /*0268*/ 	.word	0x000000ff
        /*026c*/ 	.word	0x00000060
        /*0270*/ 	.short	0x0100
        /*0272*/ 	.byte	0x05
	.zero		1


	//   ....[25]....
        /*0274*/ 	.word	0x00000760
        /*0278*/ 	.word	0x000000ff
        /*027c*/ 	.word	0x000001a8
        /*0280*/ 	.short	0x0100
        /*0282*/ 	.byte	0x05
	.zero		1


	//   ....[26]....
        /*0284*/ 	.word	0x00000770
        /*0288*/ 	.word	0x000000ff
        /*028c*/ 	.word	0x00000068
        /*0290*/ 	.short	0x0100
        /*0292*/ 	.byte	0x05
	.zero		1


	//   ....[27]....
        /*0294*/ 	.word	0x00000780
        /*0298*/ 	.word	0x000000ff
        /*029c*/ 	.word	0x000001b0
        /*02a0*/ 	.short	0x0100
        /*02a2*/ 	.byte	0x05
	.zero		1


	//   ....[28]....
        /*02a4*/ 	.word	0x00000790
        /*02a8*/ 	.word	0x000000ff
        /*02ac*/ 	.word	0x00000070
        /*02b0*/ 	.short	0x0100
        /*02b2*/ 	.byte	0x05
	.zero		1


	//   ....[29]....
        /*02b4*/ 	.word	0x000007a0
        /*02b8*/ 	.word	0x000000ff
        /*02bc*/ 	.word	0x000001b8
        /*02c0*/ 	.short	0x0100
        /*02c2*/ 	.byte	0x05
	.zero		1


	//   ....[30]....
        /*02c4*/ 	.word	0x000007b0
        /*02c8*/ 	.word	0x000000ff
        /*02cc*/ 	.word	0x00000078
        /*02d0*/ 	.short	0x0100
        /*02d2*/ 	.byte	0x05
	.zero		1


	//   ....[31]....
        /*02d4*/ 	.word	0x000007c0
        /*02d8*/ 	.word	0x000000ff
        /*02dc*/ 	.word	0x000001c0
        /*02e0*/ 	.short	0x0100
        /*02e2*/ 	.byte	0x05
	.zero		1


	//   ....[32]....
        /*02e4*/ 	.word	0x000007d0
        /*02e8*/ 	.word	0x000000ff
        /*02ec*/ 	.word	0x00000080
        /*02f0*/ 	.short	0x0100
        /*02f2*/ 	.byte	0x05
	.zero		1


	//   ....[33]....
        /*02f4*/ 	.word	0x000007e0
        /*02f8*/ 	.word	0x000000ff
        /*02fc*/ 	.word	0x000001c8
        /*0300*/ 	.short	0x0100
        /*0302*/ 	.byte	0x05
	.zero		1


	//   ....[34]....
        /*0304*/ 	.word	0x000007f0
        /*0308*/ 	.word	0x000000ff
        /*030c*/ 	.word	0x00000088
        /*0310*/ 	.short	0x0100
        /*0312*/ 	.byte	0x05
	.zero		1


	//   ....[35]....
        /*0314*/ 	.word	0x00000800
        /*0318*/ 	.word	0x000000ff
        /*031c*/ 	.word	0x000001d0
        /*0320*/ 	.short	0x0100
        /*0322*/ 	.byte	0x05
	.zero		1


	//   ....[36]....
        /*0324*/ 	.word	0x00000810
        /*0328*/ 	.word	0x000000ff
        /*032c*/ 	.word	0x00000090
        /*0330*/ 	.short	0x0100
        /*0332*/ 	.byte	0x05
	.zero		1


	//   ....[37]....
        /*0334*/ 	.word	0x00000820
        /*0338*/ 	.word	0x000000ff
        /*033c*/ 	.word	0x000001d8
        /*0340*/ 	.short	0x0100
        /*0342*/ 	.byte	0x05
	.zero		1


	//   ....[38]....
        /*0344*/ 	.word	0x00000830
        /*0348*/ 	.word	0x000000ff
        /*034c*/ 	.word	0x00000098
        /*0350*/ 	.short	0x0100
        /*0352*/ 	.byte	0x05
	.zero		1


	//   ....[39]....
        /*0354*/ 	.word	0x00000840
        /*0358*/ 	.word	0x000000ff
        /*035c*/ 	.word	0x000001e0
        /*0360*/ 	.short	0x0100
        /*0362*/ 	.byte	0x05
	.zero		1


	//   ....[40]....
        /*0364*/ 	.word	0x00000850
        /*0368*/ 	.word	0x000000ff
        /*036c*/ 	.word	0x000000a0
        /*0370*/ 	.short	0x0100
        /*0372*/ 	.byte	0x05
	.zero		1


	//   ....[41]....
        /*0374*/ 	.word	0x00000860
        /*0378*/ 	.word	0x000000ff
        /*037c*/ 	.word	0x000001e8
        /*0380*/ 	.short	0x0100
        /*0382*/ 	.byte	0x05
	.zero		1


	//   ....[42]....
        /*0384*/ 	.word	0x00000870
        /*0388*/ 	.word	0x000000ff
        /*038c*/ 	.word	0x000000a8
        /*0390*/ 	.short	0x0100
        /*0392*/ 	.byte	0x05
	.zero		1


	//   ....[43]....
        /*0394*/ 	.word	0x00000880
        /*0398*/ 	.word	0x000000ff
        /*039c*/ 	.word	0x000001f0
        /*03a0*/ 	.short	0x0100
        /*03a2*/ 	.byte	0x05
	.zero		1


	//   ....[44]....
        /*03a4*/ 	.word	0x00000890
        /*03a8*/ 	.word	0x000000ff
        /*03ac*/ 	.word	0x000000b0
        /*03b0*/ 	.short	0x0100
        /*03b2*/ 	.byte	0x05
	.zero		1


	//   ....[45]....
        /*03b4*/ 	.word	0x000008a0
        /*03b8*/ 	.word	0x000000ff
        /*03bc*/ 	.word	0x000001f8
        /*03c0*/ 	.short	0x0100
        /*03c2*/ 	.byte	0x05
	.zero		1


	//   ....[46]....
        /*03c4*/ 	.word	0x000008b0
        /*03c8*/ 	.word	0x000000ff
        /*03cc*/ 	.word	0x000000b8
        /*03d0*/ 	.short	0x0100
        /*03d2*/ 	.byte	0x05
	.zero		1


	//   ....[47]....
        /*03d4*/ 	.word	0x000008c0
        /*03d8*/ 	.word	0x000000ff
        /*03dc*/ 	.word	0x00000200
        /*03e0*/ 	.short	0x0100
        /*03e2*/ 	.byte	0x05
	.zero		1


	//   ....[48]....
        /*03e4*/ 	.word	0x000008d0
        /*03e8*/ 	.word	0x000000ff
        /*03ec*/ 	.word	0x000000c0
        /*03f0*/ 	.short	0x0100
        /*03f2*/ 	.byte	0x05
	.zero		1


	//   ....[49]....
        /*03f4*/ 	.word	0x000008e0
        /*03f8*/ 	.word	0x000000ff
        /*03fc*/ 	.word	0x00000208
        /*0400*/ 	.short	0x0100
        /*0402*/ 	.byte	0x05
	.zero		1


	//   ....[50]....
        /*0404*/ 	.word	0x000008f0
        /*0408*/ 	.word	0x000000ff
        /*040c*/ 	.word	0x000000c8
        /*0410*/ 	.short	0x0100
        /*0412*/ 	.byte	0x05
	.zero		1


	//   ....[51]....
        /*0414*/ 	.word	0x00000900
        /*0418*/ 	.word	0x000000ff
        /*041c*/ 	.word	0x00000210
        /*0420*/ 	.short	0x0100
        /*0422*/ 	.byte	0x05
	.zero		1


	//   ....[52]....
        /*0424*/ 	.word	0x00000910
        /*0428*/ 	.word	0x000000ff
        /*042c*/ 	.word	0x000000d0
        /*0430*/ 	.short	0x0100
        /*0432*/ 	.byte	0x05
	.zero		1


	//   ....[53]....
        /*0434*/ 	.word	0x00000920
        /*0438*/ 	.word	0x000000ff
        /*043c*/ 	.word	0x00000218
        /*0440*/ 	.short	0x0100
        /*0442*/ 	.byte	0x05
	.zero		1


	//   ....[54]....
        /*0444*/ 	.word	0x00000930
        /*0448*/ 	.word	0x000000ff
        /*044c*/ 	.word	0x000000d8
        /*0450*/ 	.short	0x0100
        /*0452*/ 	.byte	0x05
	.zero		1


	//   ....[55]....
        /*0454*/ 	.word	0x00000940
        /*0458*/ 	.word	0x000000ff
        /*045c*/ 	.word	0x00000220
        /*0460*/ 	.short	0x0100
        /*0462*/ 	.byte	0x05
	.zero		1


	//   ....[56]....
        /*0464*/ 	.word	0x00000950
        /*0468*/ 	.word	0x000000ff
        /*046c*/ 	.word	0x000000e0
        /*0470*/ 	.short	0x0100
        /*0472*/ 	.byte	0x05
	.zero		1


	//   ....[57]....
        /*0474*/ 	.word	0x00000960
        /*0478*/ 	.word	0x000000ff
        /*047c*/ 	.word	0x00000228
        /*0480*/ 	.short	0x0100
        /*0482*/ 	.byte	0x05
	.zero		1


	//   ....[58]....
        /*0484*/ 	.word	0x00000970
        /*0488*/ 	.word	0x000000ff
        /*048c*/ 	.word	0x000000e8
        /*0490*/ 	.short	0x0100
        /*0492*/ 	.byte	0x05
	.zero		1


	//   ....[59]....
        /*0494*/ 	.word	0x00000980
        /*0498*/ 	.word	0x000000ff
        /*049c*/ 	.word	0x00000230
        /*04a0*/ 	.short	0x0100
        /*04a2*/ 	.byte	0x05
	.zero		1


	//   ....[60]....
        /*04a4*/ 	.word	0x00000990
        /*04a8*/ 	.word	0x000000ff
        /*04ac*/ 	.word	0x000000f0
        /*04b0*/ 	.short	0x0100
        /*04b2*/ 	.byte	0x05
	.zero		1


	//   ....[61]....
        /*04b4*/ 	.word	0x000009a0
        /*04b8*/ 	.word	0x000000ff
        /*04bc*/ 	.word	0x00000238
        /*04c0*/ 	.short	0x0100
        /*04c2*/ 	.byte	0x05
	.zero		1


	//   ....[62]....
        /*04c4*/ 	.word	0x000009b0
        /*04c8*/ 	.word	0x000000ff
        /*04cc*/ 	.word	0x000000f8
        /*04d0*/ 	.short	0x0100
        /*04d2*/ 	.byte	0x05
	.zero		1


	//   ....[63]....
        /*04d4*/ 	.word	0x000009c0
        /*04d8*/ 	.word	0x000000ff
        /*04dc*/ 	.word	0x00000240
        /*04e0*/ 	.short	0x0100
        /*04e2*/ 	.byte	0x05
	.zero		1


	//   ....[64]....
        /*04e4*/ 	.word	0x000009d0
        /*04e8*/ 	.word	0x000000ff
        /*04ec*/ 	.word	0x00000100
        /*04f0*/ 	.short	0x0100
        /*04f2*/ 	.byte	0x05
	.zero		1


	//   ....[65]....
        /*04f4*/ 	.word	0x000009e0
        /*04f8*/ 	.word	0x000000ff
        /*04fc*/ 	.word	0x00000248
        /*0500*/ 	.short	0x0100
        /*0502*/ 	.byte	0x05
	.zero		1


	//   ....[66]....
        /*0504*/ 	.word	0x000009f0
        /*0508*/ 	.word	0x000000ff
        /*050c*/ 	.word	0x00000108
        /*0510*/ 	.short	0x0100
        /*0512*/ 	.byte	0x05
	.zero		1


	//   ....[67]....
        /*0514*/ 	.word	0x00000a00
        /*0518*/ 	.word	0x000000ff
        /*051c*/ 	.word	0x00000250
        /*0520*/ 	.short	0x0100
        /*0522*/ 	.byte	0x05
	.zero		1


	//   ....[68]....
        /*0524*/ 	.word	0x00000a10
        /*0528*/ 	.word	0x000000ff
        /*052c*/ 	.word	0x00000110
        /*0530*/ 	.short	0x0100
        /*0532*/ 	.byte	0x05
	.zero		1


	//   ....[69]....
        /*0534*/ 	.word	0x00000a20
        /*0538*/ 	.word	0x000000ff
        /*053c*/ 	.word	0x00000258
        /*0540*/ 	.short	0x0100
        /*0542*/ 	.byte	0x05
	.zero		1


	//   ....[70]....
        /*0544*/ 	.word	0x00000a30
        /*0548*/ 	.word	0x000000ff
        /*054c*/ 	.word	0x00000118
        /*0550*/ 	.short	0x0100
        /*0552*/ 	.byte	0x05
	.zero		1


	//   ....[71]....
        /*0554*/ 	.word	0x00000a40
        /*0558*/ 	.word	0x000000ff
        /*055c*/ 	.word	0x00000260
        /*0560*/ 	.short	0x0100
        /*0562*/ 	.byte	0x05
	.zero		1


	//   ....[72]....
        /*0564*/ 	.word	0x00000a50
        /*0568*/ 	.word	0x000000ff
        /*056c*/ 	.word	0x00000120
        /*0570*/ 	.short	0x0100
        /*0572*/ 	.byte	0x05
	.zero		1


	//   ....[73]....
        /*0574*/ 	.word	0x00000a60
        /*0578*/ 	.word	0x000000ff
        /*057c*/ 	.word	0x00000268
        /*0580*/ 	.short	0x0100
        /*0582*/ 	.byte	0x05
	.zero		1


	//   ....[74]....
        /*0584*/ 	.word	0x00000a70
        /*0588*/ 	.word	0x000000ff
        /*058c*/ 	.word	0x00000128
        /*0590*/ 	.short	0x0100
        /*0592*/ 	.byte	0x05
	.zero		1


	//   ....[75]....
        /*0594*/ 	.word	0x00000a80
        /*0598*/ 	.word	0x000000ff
        /*059c*/ 	.word	0x00000270
        /*05a0*/ 	.short	0x0100
        /*05a2*/ 	.byte	0x05
	.zero		1


	//   ....[76]....
        /*05a4*/ 	.word	0x00000a90
        /*05a8*/ 	.word	0x000000ff
        /*05ac*/ 	.word	0x00000130
        /*05b0*/ 	.short	0x0100
        /*05b2*/ 	.byte	0x05
	.zero		1


	//   ....[77]....
        /*05b4*/ 	.word	0x00000aa0
        /*05b8*/ 	.word	0x000000ff
        /*05bc*/ 	.word	0x00000278
        /*05c0*/ 	.short	0x0100
        /*05c2*/ 	.byte	0x05
	.zero		1


	//   ....[78]....
        /*05c4*/ 	.word	0x00000ab0
        /*05c8*/ 	.word	0x000000ff
        /*05cc*/ 	.word	0x00000138
        /*05d0*/ 	.short	0x0100
        /*05d2*/ 	.byte	0x05
	.zero		1


	//   ....[79]....
        /*05d4*/ 	.word	0x00000ac0
        /*05d8*/ 	.word	0x000000ff
        /*05dc*/ 	.word	0x00000280
        /*05e0*/ 	.short	0x0100
        /*05e2*/ 	.byte	0x05
	.zero		1


	//   ....[80]....
        /*05e4*/ 	.word	0x00000ad0
        /*05e8*/ 	.word	0x000000ff
        /*05ec*/ 	.word	0x00000140
        /*05f0*/ 	.short	0x0100
        /*05f2*/ 	.byte	0x05
	.zero		1


	//   ....[81]....
        /*05f4*/ 	.word	0x00000ae0
        /*05f8*/ 	.word	0x000000ff
        /*05fc*/ 	.word	0x00000288
        /*0600*/ 	.short	0x0100
        /*0602*/ 	.byte	0x05
	.zero		1


	//   ....[82]....
        /*0604*/ 	.word	0x00000c20
        /*0608*/ 	.word	0x000000ff
        /*060c*/ 	.word	0x00000290
        /*0610*/ 	.short	0x0100
        /*0612*/ 	.byte	0x07
	.zero		1


	//   ....[83]....
        /*0614*/ 	.word	0x00000c30
        /*0618*/ 	.word	0x000000ff
        /*061c*/ 	.word	0x000002a0
        /*0620*/ 	.short	0x0100
        /*0622*/ 	.byte	0x07
	.zero		1


	//   ....[84]....
        /*0624*/ 	.word	0x00000c40
        /*0628*/ 	.word	0x000000ff
        /*062c*/ 	.word	0x00000298
        /*0630*/ 	.short	0x0100
        /*0632*/ 	.byte	0x07
	.zero		1


	//   ....[85]....
        /*0634*/ 	.word	0x00000c50
        /*0638*/ 	.word	0x000000ff
        /*063c*/ 	.word	0x000002a8
        /*0640*/ 	.short	0x0100
        /*0642*/ 	.byte	0x07
	.zero		1


	//   ....[86]....
        /*0644*/ 	.word	0x00000d40
        /*0648*/ 	.word	0x000000ff
        /*064c*/ 	.word	0x000002b0
        /*0650*/ 	.short	0x0100
        /*0652*/ 	.byte	0x05
	.zero		1


	//   ....[87]....
        /*0654*/ 	.word	0x00000d50
        /*0658*/ 	.word	0x000000ff
        /*065c*/ 	.word	0x000002b8
        /*0660*/ 	.short	0x0100
        /*0662*/ 	.byte	0x05
	.zero		1


	//   ....[88]....
        /*0664*/ 	.word	0x00000e90
        /*0668*/ 	.word	0x000000ff
        /*066c*/ 	.word	0x000002c0
        /*0670*/ 	.short	0x0100
        /*0672*/ 	.byte	0x05
	.zero		1


	//   ....[89]....
        /*0674*/ 	.word	0x00000ea0
        /*0678*/ 	.word	0x000000ff
        /*067c*/ 	.word	0x000002d0
        /*0680*/ 	.short	0x0100
        /*0682*/ 	.byte	0x05
	.zero		1


	//   ....[90]....
        /*0684*/ 	.word	0x00000eb0
        /*0688*/ 	.word	0x000000ff
        /*068c*/ 	.word	0x000002c8
        /*0690*/ 	.short	0x0100
        /*0692*/ 	.byte	0x05
	.zero		1


	//   ....[91]....
        /*0694*/ 	.word	0x00000ec0
        /*0698*/ 	.word	0x000000ff
        /*069c*/ 	.word	0x000002d8
        /*06a0*/ 	.short	0x0100
        /*06a2*/ 	.byte	0x05
	.zero		1


	//   ....[92]....
        /*06a4*/ 	.word	0x00000ff0
        /*06a8*/ 	.word	0x000000ff
        /*06ac*/ 	.word	0x000002e0
        /*06b0*/ 	.short	0x0100
        /*06b2*/ 	.byte	0x07
	.zero		1


	//   ....[93]....
        /*06b4*/ 	.word	0x00001000
        /*06b8*/ 	.word	0x000000ff
        /*06bc*/ 	.word	0x00000300
        /*06c0*/ 	.short	0x0100
        /*06c2*/ 	.byte	0x07
	.zero		1


	//   ....[94]....
        /*06c4*/ 	.word	0x00001010
        /*06c8*/ 	.word	0x000000ff
        /*06cc*/ 	.word	0x000002e8
        /*06d0*/ 	.short	0x0100
        /*06d2*/ 	.byte	0x07
	.zero		1


	//   ....[95]....
        /*06d4*/ 	.word	0x00001020
        /*06d8*/ 	.word	0x000000ff
        /*06dc*/ 	.word	0x00000308
        /*06e0*/ 	.short	0x0100
        /*06e2*/ 	.byte	0x07
	.zero		1


	//   ....[96]....
        /*06e4*/ 	.word	0x00001030
        /*06e8*/ 	.word	0x000000ff
        /*06ec*/ 	.word	0x000002f0
        /*06f0*/ 	.short	0x0100
        /*06f2*/ 	.byte	0x07
	.zero		1


	//   ....[97]....
        /*06f4*/ 	.word	0x00001040
        /*06f8*/ 	.word	0x000000ff
        /*06fc*/ 	.word	0x00000310
        /*0700*/ 	.short	0x0100
        /*0702*/ 	.byte	0x07
	.zero		1


	//   ....[98]....
        /*0704*/ 	.word	0x00001050
        /*0708*/ 	.word	0x000000ff
        /*070c*/ 	.word	0x000002f8
        /*0710*/ 	.short	0x0100
        /*0712*/ 	.byte	0x07
	.zero		1


	//   ....[99]....
        /*0714*/ 	.word	0x00001060
        /*0718*/ 	.word	0x000000ff
        /*071c*/ 	.word	0x00000318
        /*0720*/ 	.short	0x0100
        /*0722*/ 	.byte	0x07
	.zero		1


	//   ....[100]....
        /*0724*/ 	.word	0x00001150
        /*0728*/ 	.word	0x000000ff
        /*072c*/ 	.word	0x00000320
        /*0730*/ 	.short	0x0100
        /*0732*/ 	.byte	0x05
	.zero		1


	//   ....[101]....
        /*0734*/ 	.word	0x00001160
        /*0738*/ 	.word	0x000000ff
        /*073c*/ 	.word	0x00000330
        /*0740*/ 	.short	0x0100
        /*0742*/ 	.byte	0x05
	.zero		1


	//   ....[102]....
        /*0744*/ 	.word	0x00001170
        /*0748*/ 	.word	0x000000ff
        /*074c*/ 	.word	0x00000328
        /*0750*/ 	.short	0x0100
        /*0752*/ 	.byte	0x05
	.zero		1


	//   ....[103]....
        /*0754*/ 	.word	0x00001180
        /*0758*/ 	.word	0x000000ff
        /*075c*/ 	.word	0x00000338
        /*0760*/ 	.short	0x0100
        /*0762*/ 	.byte	0x05
	.zero		1


	//   ....[104]....
        /*0764*/ 	.word	0x00001a50
        /*0768*/ 	.word	0x00000002
        /*076c*/ 	.word	0x00000330
        /*0770*/ 	.short	0x010a
        /*0772*/ 	.byte	0xff
	.zero		1


	//   ....[105]....
        /*0774*/ 	.word	0x00001a80
        /*0778*/ 	.word	0x00000002
        /*077c*/ 	.word	0x00000320
        /*0780*/ 	.short	0x0101
        /*0782*/ 	.byte	0xff
	.zero		1


	//   ....[106]....
        /*0784*/ 	.word	0x00001b50
        /*0788*/ 	.word	0x000000ff
        /*078c*/ 	.word	0x00000148
        /*0790*/ 	.short	0x010a
        /*0792*/ 	.byte	0x08
	.zero		1


	//   ....[107]....
        /*0794*/ 	.word	0x00001bf0
        /*0798*/ 	.word	0x000000ff
        /*079c*/ 	.word	0x00000148
        /*07a0*/ 	.short	0x010a
        /*07a2*/ 	.byte	0x21
	.zero		1


	//   ....[108]....
        /*07a4*/ 	.word	0x00001d40
        /*07a8*/ 	.word	0x000000ff
        /*07ac*/ 	.word	0x00000148
        /*07b0*/ 	.short	0x010a
        /*07b2*/ 	.byte	0x08
	.zero		1


	//   ....[109]....
        /*07b4*/ 	.word	0x00001e50
        /*07b8*/ 	.word	0x000000ff
        /*07bc*/ 	.word	0x000002b8
        /*07c0*/ 	.short	0x0101
        /*07c2*/ 	.byte	0x04
	.zero		1


	//   ....[110]....
        /*07c4*/ 	.word	0x00001e70
        /*07c8*/ 	.word	0x000000ff
        /*07cc*/ 	.word	0x00000148
        /*07d0*/ 	.short	0x010a
        /*07d2*/ 	.byte	0x08
	.zero		1


	//   ....[111]....
        /*07d4*/ 	.word	0x00001ef0
        /*07d8*/ 	.word	0x000000ff
        /*07dc*/ 	.word	0x00000148
        /*07e0*/ 	.short	0x010a
        /*07e2*/ 	.byte	0x11
	.zero		1


	//   ....[112]....
        /*07e4*/ 	.word	0x00002040
        /*07e8*/ 	.word	0x000000ff
        /*07ec*/ 	.word	0x00000148
        /*07f0*/ 	.short	0x010a
        /*07f2*/ 	.byte	0x08
	.zero		1


	//   ....[113]....
        /*07f4*/ 	.word	0x00002180
        /*07f8*/ 	.word	0x00000002
        /*07fc*/ 	.word	0x000002c0
        /*0800*/ 	.short	0x010a
        /*0802*/ 	.byte	0xff
	.zero		1


	//   ....[114]....
        /*0804*/ 	.word	0x00002240
        /*0808*/ 	.word	0x00000002
        /*080c*/ 	.word	0x00000000
        /*0810*/ 	.short	0x0101
        /*0812*/ 	.byte	0xff
	.zero		1


	//   ....[115]....
        /*0814*/ 	.word	0x000027a0
        /*0818*/ 	.word	0x000000ff
        /*081c*/ 	.word	0x00000000
        /*0820*/ 	.short	0x010a
        /*0822*/ 	.byte	0x05
	.zero		1


	//   ....[116]....
        /*0824*/ 	.word	0x00002830
        /*0828*/ 	.word	0x000000ff
        /*082c*/ 	.word	0x00000000
        /*0830*/ 	.short	0x010a
        /*0832*/ 	.byte	0x05
	.zero		1


	//   ....[117]....
        /*0834*/ 	.word	0x000028c0
        /*0838*/ 	.word	0x000000ff
        /*083c*/ 	.word	0x00000000
        /*0840*/ 	.short	0x010a
        /*0842*/ 	.byte	0x05
	.zero		1


	//   ....[118]....
        /*0844*/ 	.word	0x00002950
        /*0848*/ 	.word	0x000000ff
        /*084c*/ 	.word	0x00000000
        /*0850*/ 	.short	0x010a
        /*0852*/ 	.byte	0x05
	.zero		1


	//   ....[119]....
        /*0854*/ 	.word	0x000029e0
        /*0858*/ 	.word	0x000000ff
        /*085c*/ 	.word	0x00000000
        /*0860*/ 	.short	0x010a
        /*0862*/ 	.byte	0x05
	.zero		1


	//   ....[120]....
        /*0864*/ 	.word	0x00002a70
        /*0868*/ 	.word	0x000000ff
        /*086c*/ 	.word	0x00000000
        /*0870*/ 	.short	0x010a
        /*0872*/ 	.byte	0x05
	.zero		1


	//   ....[121]....
        /*0874*/ 	.word	0x00002b00
        /*0878*/ 	.word	0x000000ff
        /*087c*/ 	.word	0x00000000
        /*0880*/ 	.short	0x010a
        /*0882*/ 	.byte	0x05
	.zero		1


	//   ....[122]....
        /*0884*/ 	.word	0x00002b90
        /*0888*/ 	.word	0x000000ff
        /*088c*/ 	.word	0x00000000
        /*0890*/ 	.short	0x010a
        /*0892*/ 	.byte	0x05
	.zero		1


	//   ....[123]....
        /*0894*/ 	.word	0x00002c20
        /*0898*/ 	.word	0x000000ff
        /*089c*/ 	.word	0x00000000
        /*08a0*/ 	.short	0x010a
        /*08a2*/ 	.byte	0x05
	.zero		1


	//   ....[124]....
        /*08a4*/ 	.word	0x00002cb0
        /*08a8*/ 	.word	0x000000ff
        /*08ac*/ 	.word	0x00000000
        /*08b0*/ 	.short	0x010a
        /*08b2*/ 	.byte	0x05
	.zero		1


	//   ....[125]....
        /*08b4*/ 	.word	0x00002d40
        /*08b8*/ 	.word	0x000000ff
        /*08bc*/ 	.word	0x00000000
        /*08c0*/ 	.short	0x010a
        /*08c2*/ 	.byte	0x05
	.zero		1


	//   ....[126]....
        /*08c4*/ 	.word	0x00002dd0
        /*08c8*/ 	.word	0x000000ff
        /*08cc*/ 	.word	0x00000000
        /*08d0*/ 	.short	0x010a
        /*08d2*/ 	.byte	0x05
	.zero		1


	//   ....[127]....
        /*08d4*/ 	.word	0x00002e60
        /*08d8*/ 	.word	0x000000ff
        /*08dc*/ 	.word	0x00000000
        /*08e0*/ 	.short	0x010a
        /*08e2*/ 	.byte	0x05
	.zero		1


	//   ....[128]....
        /*08e4*/ 	.word	0x00002ef0
        /*08e8*/ 	.word	0x000000ff
        /*08ec*/ 	.word	0x00000000
        /*08f0*/ 	.short	0x010a
        /*08f2*/ 	.byte	0x05
	.zero		1


	//   ....[129]....
        /*08f4*/ 	.word	0x00002f80
        /*08f8*/ 	.word	0x000000ff
        /*08fc*/ 	.word	0x00000000
        /*0900*/ 	.short	0x010a
        /*0902*/ 	.byte	0x05
	.zero		1


	//   ....[130]....
        /*0904*/ 	.word	0x00003010
        /*0908*/ 	.word	0x000000ff
        /*090c*/ 	.word	0x00000000
        /*0910*/ 	.short	0x010a
        /*0912*/ 	.byte	0x05
	.zero		1


	//   ....[131]....
        /*0914*/ 	.word	0x000030a0
        /*0918*/ 	.word	0x000000ff
        /*091c*/ 	.word	0x00000000
        /*0920*/ 	.short	0x010a
        /*0922*/ 	.byte	0x05
	.zero		1


	//   ....[132]....
        /*0924*/ 	.word	0x00003130
        /*0928*/ 	.word	0x000000ff
        /*092c*/ 	.word	0x00000000
        /*0930*/ 	.short	0x010a
        /*0932*/ 	.byte	0x05
	.zero		1


	//   ....[133]....
        /*0934*/ 	.word	0x000031c0
        /*0938*/ 	.word	0x000000ff
        /*093c*/ 	.word	0x00000000
        /*0940*/ 	.short	0x010a
        /*0942*/ 	.byte	0x05
	.zero		1


	//   ....[134]....
        /*0944*/ 	.word	0x00003250
        /*0948*/ 	.word	0x000000ff
        /*094c*/ 	.word	0x00000000
        /*0950*/ 	.short	0x010a
        /*0952*/ 	.byte	0x05
	.zero		1


	//   ....[135]....
        /*0954*/ 	.word	0x000032e0
        /*0958*/ 	.word	0x000000ff
        /*095c*/ 	.word	0x00000000
        /*0960*/ 	.short	0x010a
        /*0962*/ 	.byte	0x05
	.zero		1


	//   ....[136]....
        /*0964*/ 	.word	0x00003370
        /*0968*/ 	.word	0x000000ff
        /*096c*/ 	.word	0x00000000
        /*0970*/ 	.short	0x010a
        /*0972*/ 	.byte	0x05
	.zero		1


	//   ....[137]....
        /*0974*/ 	.word	0x00003400
        /*0978*/ 	.word	0x000000ff
        /*097c*/ 	.word	0x00000000
        /*0980*/ 	.short	0x010a
        /*0982*/ 	.byte	0x05
	.zero		1


	//   ....[138]....
        /*0984*/ 	.word	0x00003490
        /*0988*/ 	.word	0x000000ff
        /*098c*/ 	.word	0x00000000
        /*0990*/ 	.short	0x010a
        /*0992*/ 	.byte	0x05
	.zero		1


	//   ....[139]....
        /*0994*/ 	.word	0x00003520
        /*0998*/ 	.word	0x000000ff
        /*099c*/ 	.word	0x00000000
        /*09a0*/ 	.short	0x010a
        /*09a2*/ 	.byte	0x05
	.zero		1


	//   ....[140]....
        /*09a4*/ 	.word	0x000035b0
        /*09a8*/ 	.word	0x000000ff
        /*09ac*/ 	.word	0x00000000
        /*09b0*/ 	.short	0x010a
        /*09b2*/ 	.byte	0x05
	.zero		1


	//   ....[141]....
        /*09b4*/ 	.word	0x00003640
        /*09b8*/ 	.word	0x000000ff
        /*09bc*/ 	.word	0x00000000
        /*09c0*/ 	.short	0x010a
        /*09c2*/ 	.byte	0x05
	.zero		1


	//   ....[142]....
        /*09c4*/ 	.word	0x000036d0
        /*09c8*/ 	.word	0x000000ff
        /*09cc*/ 	.word	0x00000000
        /*09d0*/ 	.short	0x010a
        /*09d2*/ 	.byte	0x05
	.zero		1


	//   ....[143]....
        /*09d4*/ 	.word	0x00003760
        /*09d8*/ 	.word	0x000000ff
        /*09dc*/ 	.word	0x00000000
        /*09e0*/ 	.short	0x010a
        /*09e2*/ 	.byte	0x05
	.zero		1


	//   ....[144]....
        /*09e4*/ 	.word	0x000037f0
        /*09e8*/ 	.word	0x000000ff
        /*09ec*/ 	.word	0x00000000
        /*09f0*/ 	.short	0x010a
        /*09f2*/ 	.byte	0x05
	.zero		1


	//   ....[145]....
        /*09f4*/ 	.word	0x00003880
        /*09f8*/ 	.word	0x000000ff
        /*09fc*/ 	.word	0x00000000
        /*0a00*/ 	.short	0x010a
        /*0a02*/ 	.byte	0x05
	.zero		1


	//   ....[146]....
        /*0a04*/ 	.word	0x00003910
        /*0a08*/ 	.word	0x000000ff
        /*0a0c*/ 	.word	0x00000000
        /*0a10*/ 	.short	0x010a
        /*0a12*/ 	.byte	0x05
	.zero		1


	//   ....[147]....
        /*0a14*/ 	.word	0x000039a0
        /*0a18*/ 	.word	0x000000ff
        /*0a1c*/ 	.word	0x00000000
        /*0a20*/ 	.short	0x010a
        /*0a22*/ 	.byte	0x05
	.zero		1


	//   ....[148]....
        /*0a24*/ 	.word	0x00003a30
        /*0a28*/ 	.word	0x000000ff
        /*0a2c*/ 	.word	0x00000000
        /*0a30*/ 	.short	0x010a
        /*0a32*/ 	.byte	0x05
	.zero		1


	//   ....[149]....
        /*0a34*/ 	.word	0x00003ac0
        /*0a38*/ 	.word	0x000000ff
        /*0a3c*/ 	.word	0x00000000
        /*0a40*/ 	.short	0x010a
        /*0a42*/ 	.byte	0x05
	.zero		1


	//   ....[150]....
        /*0a44*/ 	.word	0x00003b50
        /*0a48*/ 	.word	0x000000ff
        /*0a4c*/ 	.word	0x00000000
        /*0a50*/ 	.short	0x010a
        /*0a52*/ 	.byte	0x05
	.zero		1


	//   ....[151]....
        /*0a54*/ 	.word	0x00003be0
        /*0a58*/ 	.word	0x000000ff
        /*0a5c*/ 	.word	0x00000000
        /*0a60*/ 	.short	0x010a
        /*0a62*/ 	.byte	0x05
	.zero		1


	//   ....[152]....
        /*0a64*/ 	.word	0x00003c70
        /*0a68*/ 	.word	0x000000ff
        /*0a6c*/ 	.word	0x00000000
        /*0a70*/ 	.short	0x010a
        /*0a72*/ 	.byte	0x05
	.zero		1


	//   ....[153]....
        /*0a74*/ 	.word	0x00003d00
        /*0a78*/ 	.word	0x000000ff
        /*0a7c*/ 	.word	0x00000000
        /*0a80*/ 	.short	0x010a
        /*0a82*/ 	.byte	0x05
	.zero		1


	//   ....[154]....
        /*0a84*/ 	.word	0x00003d90
        /*0a88*/ 	.word	0x000000ff
        /*0a8c*/ 	.word	0x00000000
        /*0a90*/ 	.short	0x010a
        /*0a92*/ 	.byte	0x05
	.zero		1


	//   ....[155]....
        /*0a94*/ 	.word	0x00003e30
        /*0a98*/ 	.word	0x00000000
        /*0a9c*/ 	.word	0x00000000
        /*0aa0*/ 	.short	0x010a
        /*0aa2*/ 	.byte	0xff
	.zero		1


	//   ....[156]....
        /*0aa4*/ 	.word	0x00003f50
        /*0aa8*/ 	.word	0x00000000
        /*0aac*/ 	.word	0x00000320
        /*0ab0*/ 	.short	0x010a
        /*0ab2*/ 	.byte	0xff
	.zero		1


	//   ....[157]....
        /*0ab4*/ 	.word	0x00003fc0
        /*0ab8*/ 	.word	0x00000000
        /*0abc*/ 	.word	0x00000000
        /*0ac0*/ 	.short	0x0101
        /*0ac2*/ 	.byte	0xff
	.zero		1


	//   ....[158]....
        /*0ac4*/ 	.word	0x00003fe0
        /*0ac8*/ 	.word	0x000000ff
        /*0acc*/ 	.word	0x000002d0
        /*0ad0*/ 	.short	0x010a
        /*0ad2*/ 	.byte	0x05
	.zero		1


	//   ....[159]....
        /*0ad4*/ 	.word	0x00004100
        /*0ad8*/ 	.word	0x00000000
        /*0adc*/ 	.word	0x000002c0
        /*0ae0*/ 	.short	0x010a
        /*0ae2*/ 	.byte	0xff
	.zero		1


	//   ....[160]....
        /*0ae4*/ 	.word	0x00004200
        /*0ae8*/ 	.word	0x00000000
        /*0aec*/ 	.word	0x00000000
        /*0af0*/ 	.short	0x0101
        /*0af2*/ 	.byte	0xff
	.zero		1


	//   ....[161]....
        /*0af4*/ 	.word	0x00004290
        /*0af8*/ 	.word	0x000000ff
        /*0afc*/ 	.word	0x000002d0
        /*0b00*/ 	.short	0x0106
        /*0b02*/ 	.byte	0x05
	.zero		1


	//   ....[162]....
        /*0b04*/ 	.word	0x000042b0
        /*0b08*/ 	.word	0x000000ff
        /*0b0c*/ 	.word	0x000002d0
        /*0b10*/ 	.short	0x010a
        /*0b12*/ 	.byte	0x05
	.zero		1


	//   ....[163]....
        /*0b14*/ 	.word	0x00004340
        /*0b18*/ 	.word	0x000000ff
        /*0b1c*/ 	.word	0x000002d0
        /*0b20*/ 	.short	0x0106
        /*0b22*/ 	.byte	0x04
	.zero		1


	//   ....[164]....
        /*0b24*/ 	.word	0x00004380
        /*0b28*/ 	.word	0x00000000
        /*0b2c*/ 	.word	0x000002d0
        /*0b30*/ 	.short	0x010a
        /*0b32*/ 	.byte	0xff
	.zero		1


	//   ....[165]....
        /*0b34*/ 	.word	0x00004860
        /*0b38*/ 	.word	0x00000000
        /*0b3c*/ 	.word	0x000002c0
        /*0b40*/ 	.short	0x010a
        /*0b42*/ 	.byte	0xff
	.zero		1


	//   ....[166]....
        /*0b44*/ 	.word	0x00004960
        /*0b48*/ 	.word	0x00000003
        /*0b4c*/ 	.word	0x00000000
        /*0b50*/ 	.short	0x0101
        /*0b52*/ 	.byte	0xff
	.zero		1


	//   ....[167]....
        /*0b54*/ 	.word	0x00004970
        /*0b58*/ 	.word	0x000000ff
        /*0b5c*/ 	.word	0x00000000
        /*0b60*/ 	.short	0x010a
        /*0b62*/ 	.byte	0x04
	.zero		1


	//   ....[168]....
        /*0b64*/ 	.word	0x00004990
        /*0b68*/ 	.word	0x000000ff
        /*0b6c*/ 	.word	0x00000300
        /*0b70*/ 	.short	0x010a
        /*0b72*/ 	.byte	0x09
	.zero		1


	//   ....[169]....
        /*0b74*/ 	.word	0x00004a70
        /*0b78*/ 	.word	0x000000ff
        /*0b7c*/ 	.word	0x00000000
        /*0b80*/ 	.short	0x010a
        /*0b82*/ 	.byte	0x07
	.zero		1


	//   ....[170]....
        /*0b84*/ 	.word	0x00004ba0
        /*0b88*/ 	.word	0x000000ff
        /*0b8c*/ 	.word	0x00000000
        /*0b90*/ 	.short	0x010a
        /*0b92*/ 	.byte	0x04
	.zero		1


	//   ....[171]....
        /*0b94*/ 	.word	0x00004d50
        /*0b98*/ 	.word	0x000000ff
        /*0b9c*/ 	.word	0x00000000
        /*0ba0*/ 	.short	0x010a
        /*0ba2*/ 	.byte	0x05
	.zero		1


	//   ....[172]....
        /*0ba4*/ 	.word	0x00004de0
        /*0ba8*/ 	.word	0x000000ff
        /*0bac*/ 	.word	0x00000000
        /*0bb0*/ 	.short	0x010a
        /*0bb2*/ 	.byte	0x05
	.zero		1


	//   ....[173]....
        /*0bb4*/ 	.word	0x00004e70
        /*0bb8*/ 	.word	0x000000ff
        /*0bbc*/ 	.word	0x00000000
        /*0bc0*/ 	.short	0x010a
        /*0bc2*/ 	.byte	0x05
	.zero		1


	//   ....[174]....
        /*0bc4*/ 	.word	0x00004f00
        /*0bc8*/ 	.word	0x000000ff
        /*0bcc*/ 	.word	0x00000000
        /*0bd0*/ 	.short	0x010a
        /*0bd2*/ 	.byte	0x07
	.zero		1


	//   ....[175]....
        /*0bd4*/ 	.word	0x00005340
        /*0bd8*/ 	.word	0x00000000
        /*0bdc*/ 	.word	0x000002c0
        /*0be0*/ 	.short	0x010a
        /*0be2*/ 	.byte	0xff
	.zero		1


	//   ....[176]....
        /*0be4*/ 	.word	0x00005420
        /*0be8*/ 	.word	0x00000000
        /*0bec*/ 	.word	0x00000000
        /*0bf0*/ 	.short	0x0101
        /*0bf2*/ 	.byte	0xff
	.zero		1


	//   ....[177]....
        /*0bf4*/ 	.word	0x00005740
        /*0bf8*/ 	.word	0x000000ff
        /*0bfc*/ 	.word	0x000002b8
        /*0c00*/ 	.short	0x010a
        /*0c02*/ 	.byte	0x07
	.zero		1


	//   ....[178]....
        /*0c04*/ 	.word	0x00005920
        /*0c08*/ 	.word	0x000000ff
        /*0c0c*/ 	.word	0x000002a0
        /*0c10*/ 	.short	0x010a
        /*0c12*/ 	.byte	0x0d
	.zero		1


	//   ....[179]....
        /*0c14*/ 	.word	0x00005c30
        /*0c18*/ 	.word	0x000000ff
        /*0c1c*/ 	.word	0x00000290
        /*0c20*/ 	.short	0x010b
        /*0c22*/ 	.byte	0x0d
	.zero		1


	//   ....[180]....
        /*0c24*/ 	.word	0x00005c90
        /*0c28*/ 	.word	0x000000ff
        /*0c2c*/ 	.word	0x00000000
        /*0c30*/ 	.short	0x0101
        /*0c32*/ 	.byte	0x0e
	.zero		1


	//   ....[181]....
        /*0c34*/ 	.word	0x00005ce0
        /*0c38*/ 	.word	0x000000ff
        /*0c3c*/ 	.word	0x00000000
        /*0c40*/ 	.short	0x010a
        /*0c42*/ 	.byte	0x04
	.zero		1


	//   ....[182]....
        /*0c44*/ 	.word	0x00005d80
        /*0c48*/ 	.word	0x00000000
        /*0c4c*/ 	.word	0x00000000
        /*0c50*/ 	.short	0x010a
        /*0c52*/ 	.byte	0xff
	.zero		1


	//   ....[183]....
        /*0c54*/ 	.word	0x000060c0
        /*0c58*/ 	.word	0x00000000
        /*0c5c*/ 	.word	0x000002c0
        /*0c60*/ 	.short	0x010a
        /*0c62*/ 	.byte	0xff
	.zero		1


	//   ....[184]....
        /*0c64*/ 	.word	0x000061d0
        /*0c68*/ 	.word	0x00000000
        /*0c6c*/ 	.word	0x00000000
        /*0c70*/ 	.short	0x0101
        /*0c72*/ 	.byte	0xff
	.zero		1


	//   ....[185]....
        /*0c74*/ 	.word	0x00006b80
        /*0c78*/ 	.word	0x00000003
        /*0c7c*/ 	.word	0x00000290
        /*0c80*/ 	.short	0x010a
        /*0c82*/ 	.byte	0xff
	.zero		1


	//   ....[186]....
        /*0c84*/ 	.word	0x00006b90
        /*0c88*/ 	.word	0x00000010
        /*0c8c*/ 	.word	0x000002e0
        /*0c90*/ 	.short	0x010a
        /*0c92*/ 	.byte	0xff
	.zero		1


	//   ....[187]....
        /*0c94*/ 	.word	0x00006d30
        /*0c98*/ 	.word	0x00000003
        /*0c9c*/ 	.word	0x00000290
        /*0ca0*/ 	.short	0x010a
        /*0ca2*/ 	.byte	0xff
	.zero		1


	//   ....[188]....
        /*0ca4*/ 	.word	0x00006df0
        /*0ca8*/ 	.word	0x00000010
        /*0cac*/ 	.word	0x000002e0
        /*0cb0*/ 	.short	0x010a
        /*0cb2*/ 	.byte	0xff
	.zero		1


	//   ....[189]....
        /*0cb4*/ 	.word	0x00007090
        /*0cb8*/ 	.word	0x000000ff
        /*0cbc*/ 	.word	0x00000000
        /*0cc0*/ 	.short	0x0101
        /*0cc2*/ 	.byte	0x05
	.zero		1


	//   ....[190]....
        /*0cc4*/ 	.word	0x00007950
        /*0cc8*/ 	.word	0x00000000
        /*0ccc*/ 	.word	0x00000000
        /*0cd0*/ 	.short	0x0101
        /*0cd2*/ 	.byte	0xff
	.zero		1


	//   ....[191]....
        /*0cd4*/ 	.word	0x00007bf0
        /*0cd8*/ 	.word	0x00000002
        /*0cdc*/ 	.word	0x00000330
        /*0ce0*/ 	.short	0x010a
        /*0ce2*/ 	.byte	0xff
	.zero		1


	//   ....[192]....
        /*0ce4*/ 	.word	0x00007c50
        /*0ce8*/ 	.word	0x00000002
        /*0cec*/ 	.word	0x00000148
        /*0cf0*/ 	.short	0x010a
        /*0cf2*/ 	.byte	0xff
	.zero		1


	//   ....[193]....
        /*0cf4*/ 	.word	0x00007cb0
        /*0cf8*/ 	.word	0x00000002
        /*0cfc*/ 	.word	0x00000148
        /*0d00*/ 	.short	0x010a
        /*0d02*/ 	.byte	0xff
	.zero		1


	//   ....[194]....
        /*0d04*/ 	.word	0x00007d00
        /*0d08*/ 	.word	0x00000002
        /*0d0c*/ 	.word	0x000002c0
        /*0d10*/ 	.short	0x010a
        /*0d12*/ 	.byte	0xff
	.zero		1


	//   ....[195]....
        /*0d14*/ 	.word	0x00007d60
        /*0d18*/ 	.word	0x00000000
        /*0d1c*/ 	.word	0x00000000
        /*0d20*/ 	.short	0x010a
        /*0d22*/ 	.byte	0xff
	.zero		1


	//   ....[196]....
        /*0d24*/ 	.word	0x00007dc0
        /*0d28*/ 	.word	0x00000000
        /*0d2c*/ 	.word	0x00000000
        /*0d30*/ 	.short	0x010a
        /*0d32*/ 	.byte	0xff
	.zero		1


	//   ....[197]....
        /*0d34*/ 	.word	0x00007e20
        /*0d38*/ 	.word	0x00000000
        /*0d3c*/ 	.word	0x00000000
        /*0d40*/ 	.short	0x010a
        /*0d42*/ 	.byte	0xff
	.zero		1


	//   ....[198]....
        /*0d44*/ 	.word	0x00007e80
        /*0d48*/ 	.word	0x00000000
        /*0d4c*/ 	.word	0x00000000
        /*0d50*/ 	.short	0x010a
        /*0d52*/ 	.byte	0xff
	.zero		1


	//   ....[199]....
        /*0d54*/ 	.word	0x00007ee0
        /*0d58*/ 	.word	0x00000000
        /*0d5c*/ 	.word	0x00000000
        /*0d60*/ 	.short	0x010a
        /*0d62*/ 	.byte	0xff
	.zero		1


	//   ....[200]....
        /*0d64*/ 	.word	0x00007f40
        /*0d68*/ 	.word	0x00000000
        /*0d6c*/ 	.word	0x00000000
        /*0d70*/ 	.short	0x010a
        /*0d72*/ 	.byte	0xff
	.zero		1


	//   ....[201]....
        /*0d74*/ 	.word	0x00007fa0
        /*0d78*/ 	.word	0x00000000
        /*0d7c*/ 	.word	0x00000000
        /*0d80*/ 	.short	0x010a
        /*0d82*/ 	.byte	0xff
	.zero		1


	//   ....[202]....
        /*0d84*/ 	.word	0x00008000
        /*0d88*/ 	.word	0x00000000
        /*0d8c*/ 	.word	0x00000000
        /*0d90*/ 	.short	0x010a
        /*0d92*/ 	.byte	0xff
	.zero		1


	//   ....[203]....
        /*0d94*/ 	.word	0x00008060
        /*0d98*/ 	.word	0x00000000
        /*0d9c*/ 	.word	0x00000000
        /*0da0*/ 	.short	0x010a
        /*0da2*/ 	.byte	0xff
	.zero		1


	//   ....[204]....
        /*0da4*/ 	.word	0x000080c0
        /*0da8*/ 	.word	0x00000000
        /*0dac*/ 	.word	0x00000000
        /*0db0*/ 	.short	0x010a
        /*0db2*/ 	.byte	0xff
	.zero		1


	//   ....[205]....
        /*0db4*/ 	.word	0x00008120
        /*0db8*/ 	.word	0x00000000
        /*0dbc*/ 	.word	0x00000000
        /*0dc0*/ 	.short	0x010a
        /*0dc2*/ 	.byte	0xff
	.zero		1


	//   ....[206]....
        /*0dc4*/ 	.word	0x00008180
        /*0dc8*/ 	.word	0x00000000
        /*0dcc*/ 	.word	0x00000000
        /*0dd0*/ 	.short	0x010a
        /*0dd2*/ 	.byte	0xff
	.zero		1


	//   ....[207]....
        /*0dd4*/ 	.word	0x000081e0
        /*0dd8*/ 	.word	0x00000000
        /*0ddc*/ 	.word	0x00000000
        /*0de0*/ 	.short	0x010a
        /*0de2*/ 	.byte	0xff
	.zero		1


	//   ....[208]....
        /*0de4*/ 	.word	0x00008240
        /*0de8*/ 	.word	0x00000000
        /*0dec*/ 	.word	0x00000000
        /*0df0*/ 	.short	0x010a
        /*0df2*/ 	.byte	0xff
	.zero		1


	//   ....[209]....
        /*0df4*/ 	.word	0x000082a0
        /*0df8*/ 	.word	0x00000000
        /*0dfc*/ 	.word	0x00000000
        /*0e00*/ 	.short	0x010a
        /*0e02*/ 	.byte	0xff
	.zero		1


	//   ....[210]....
        /*0e04*/ 	.word	0x00008300
        /*0e08*/ 	.word	0x00000000
        /*0e0c*/ 	.word	0x00000000
        /*0e10*/ 	.short	0x010a
        /*0e12*/ 	.byte	0xff
	.zero		1


	//   ....[211]....
        /*0e14*/ 	.word	0x00008360
        /*0e18*/ 	.word	0x00000000
        /*0e1c*/ 	.word	0x00000000
        /*0e20*/ 	.short	0x010a
        /*0e22*/ 	.byte	0xff
	.zero		1


	//   ....[212]....
        /*0e24*/ 	.word	0x000083c0
        /*0e28*/ 	.word	0x00000000
        /*0e2c*/ 	.word	0x00000000
        /*0e30*/ 	.short	0x010a
        /*0e32*/ 	.byte	0xff
	.zero		1


	//   ....[213]....
        /*0e34*/ 	.word	0x00008420
        /*0e38*/ 	.word	0x00000000
        /*0e3c*/ 	.word	0x00000000
        /*0e40*/ 	.short	0x010a
        /*0e42*/ 	.byte	0xff
	.zero		1


	//   ....[214]....
        /*0e44*/ 	.word	0x00008480
        /*0e48*/ 	.word	0x00000000
        /*0e4c*/ 	.word	0x00000000
        /*0e50*/ 	.short	0x010a
        /*0e52*/ 	.byte	0xff
	.zero		1


	//   ....[215]....
        /*0e54*/ 	.word	0x000084e0
        /*0e58*/ 	.word	0x00000000
        /*0e5c*/ 	.word	0x00000000
        /*0e60*/ 	.short	0x010a
        /*0e62*/ 	.byte	0xff
	.zero		1


	//   ....[216]....
        /*0e64*/ 	.word	0x00008540
        /*0e68*/ 	.word	0x00000000
        /*0e6c*/ 	.word	0x00000000
        /*0e70*/ 	.short	0x010a
        /*0e72*/ 	.byte	0xff
	.zero		1


	//   ....[217]....
        /*0e74*/ 	.word	0x000085a0
        /*0e78*/ 	.word	0x00000000
        /*0e7c*/ 	.word	0x00000000
        /*0e80*/ 	.short	0x010a
        /*0e82*/ 	.byte	0xff
	.zero		1


	//   ....[218]....
        /*0e84*/ 	.word	0x00008600
        /*0e88*/ 	.word	0x00000000
        /*0e8c*/ 	.word	0x00000000
        /*0e90*/ 	.short	0x010a
        /*0e92*/ 	.byte	0xff
	.zero		1


	//   ....[219]....
        /*0e94*/ 	.word	0x00008660
        /*0e98*/ 	.word	0x00000000
        /*0e9c*/ 	.word	0x00000000
        /*0ea0*/ 	.short	0x010a
        /*0ea2*/ 	.byte	0xff
	.zero		1


	//   ....[220]....
        /*0ea4*/ 	.word	0x000086c0
        /*0ea8*/ 	.word	0x00000000
        /*0eac*/ 	.word	0x00000000
        /*0eb0*/ 	.short	0x010a
        /*0eb2*/ 	.byte	0xff
	.zero		1


	//   ....[221]....
        /*0eb4*/ 	.word	0x00008720
        /*0eb8*/ 	.word	0x00000000
        /*0ebc*/ 	.word	0x00000000
        /*0ec0*/ 	.short	0x010a
        /*0ec2*/ 	.byte	0xff
	.zero		1


	//   ....[222]....
        /*0ec4*/ 	.word	0x00008780
        /*0ec8*/ 	.word	0x00000000
        /*0ecc*/ 	.word	0x00000000
        /*0ed0*/ 	.short	0x010a
        /*0ed2*/ 	.byte	0xff
	.zero		1


	//   ....[223]....
        /*0ed4*/ 	.word	0x000087e0
        /*0ed8*/ 	.word	0x00000000
        /*0edc*/ 	.word	0x00000000
        /*0ee0*/ 	.short	0x010a
        /*0ee2*/ 	.byte	0xff
	.zero		1


	//   ....[224]....
        /*0ee4*/ 	.word	0x00008840
        /*0ee8*/ 	.word	0x00000000
        /*0eec*/ 	.word	0x00000000
        /*0ef0*/ 	.short	0x010a
        /*0ef2*/ 	.byte	0xff
	.zero		1


	//   ....[225]....
        /*0ef4*/ 	.word	0x000088a0
        /*0ef8*/ 	.word	0x00000000
        /*0efc*/ 	.word	0x00000000
        /*0f00*/ 	.short	0x010a
        /*0f02*/ 	.byte	0xff
	.zero		1


	//   ....[226]....
        /*0f04*/ 	.word	0x00008900
        /*0f08*/ 	.word	0x00000000
        /*0f0c*/ 	.word	0x00000000
        /*0f10*/ 	.short	0x010a
        /*0f12*/ 	.byte	0xff
	.zero		1


	//   ....[227]....
        /*0f14*/ 	.word	0x00008960
        /*0f18*/ 	.word	0x00000000
        /*0f1c*/ 	.word	0x00000000
        /*0f20*/ 	.short	0x010a
        /*0f22*/ 	.byte	0xff
	.zero		1


	//   ....[228]....
        /*0f24*/ 	.word	0x000089c0
        /*0f28*/ 	.word	0x00000000
        /*0f2c*/ 	.word	0x00000000
        /*0f30*/ 	.short	0x010a
        /*0f32*/ 	.byte	0xff
	.zero		1


	//   ....[229]....
        /*0f34*/ 	.word	0x00008a20
        /*0f38*/ 	.word	0x00000000
        /*0f3c*/ 	.word	0x00000000
        /*0f40*/ 	.short	0x010a
        /*0f42*/ 	.byte	0xff
	.zero		1


	//   ....[230]....
        /*0f44*/ 	.word	0x00008a80
        /*0f48*/ 	.word	0x00000000
        /*0f4c*/ 	.word	0x00000000
        /*0f50*/ 	.short	0x010a
        /*0f52*/ 	.byte	0xff
	.zero		1


	//   ....[231]....
        /*0f54*/ 	.word	0x00008ae0
        /*0f58*/ 	.word	0x00000000
        /*0f5c*/ 	.word	0x00000000
        /*0f60*/ 	.short	0x010a
        /*0f62*/ 	.byte	0xff
	.zero		1


	//   ....[232]....
        /*0f64*/ 	.word	0x00008b40
        /*0f68*/ 	.word	0x00000000
        /*0f6c*/ 	.word	0x00000000
        /*0f70*/ 	.short	0x010a
        /*0f72*/ 	.byte	0xff
	.zero		1


	//   ....[233]....
        /*0f74*/ 	.word	0x00008ba0
        /*0f78*/ 	.word	0x00000000
        /*0f7c*/ 	.word	0x00000000
        /*0f80*/ 	.short	0x010a
        /*0f82*/ 	.byte	0xff
	.zero		1


	//   ....[234]....
        /*0f84*/ 	.word	0x00008c00
        /*0f88*/ 	.word	0x00000000
        /*0f8c*/ 	.word	0x00000000
        /*0f90*/ 	.short	0x010a
        /*0f92*/ 	.byte	0xff
	.zero		1


	//   ....[235]....
        /*0f94*/ 	.word	0x00008c50
        /*0f98*/ 	.word	0x00000000
        /*0f9c*/ 	.word	0x00000320
        /*0fa0*/ 	.short	0x010a
        /*0fa2*/ 	.byte	0xff
	.zero		1


	//   ....[236]....
        /*0fa4*/ 	.word	0x00008cb0
        /*0fa8*/ 	.word	0x00000000
        /*0fac*/ 	.word	0x000002d0
        /*0fb0*/ 	.short	0x010a
        /*0fb2*/ 	.byte	0xff
	.zero		1


	//   ....[237]....
        /*0fb4*/ 	.word	0x00008d00
        /*0fb8*/ 	.word	0x00000000
        /*0fbc*/ 	.word	0x000002c0
        /*0fc0*/ 	.short	0x010a
        /*0fc2*/ 	.byte	0xff
	.zero		1


	//   ....[238]....
        /*0fc4*/ 	.word	0x00008d60
        /*0fc8*/ 	.word	0x00000000
        /*0fcc*/ 	.word	0x000002d0
        /*0fd0*/ 	.short	0x010a
        /*0fd2*/ 	.byte	0xff
	.zero		1


	//   ....[239]....
        /*0fd4*/ 	.word	0x00008db0
        /*0fd8*/ 	.word	0x00000000
        /*0fdc*/ 	.word	0x000002c0
        /*0fe0*/ 	.short	0x010a
        /*0fe2*/ 	.byte	0xff
	.zero		1


	//   ....[240]....
        /*0fe4*/ 	.word	0x00008e10
        /*0fe8*/ 	.word	0x00000002
        /*0fec*/ 	.word	0x00000300
        /*0ff0*/ 	.short	0x010a
        /*0ff2*/ 	.byte	0xff
	.zero		1


	//   ....[241]....
        /*0ff4*/ 	.word	0x00008e70
        /*0ff8*/ 	.word	0x00000000
        /*0ffc*/ 	.word	0x00000000
        /*1000*/ 	.short	0x010a
        /*1002*/ 	.byte	0xff
	.zero		1


	//   ....[242]....
        /*1004*/ 	.word	0x00008ed0
        /*1008*/ 	.word	0x00000000
        /*100c*/ 	.word	0x00000000
        /*1010*/ 	.short	0x010a
        /*1012*/ 	.byte	0xff
	.zero		1


	//   ....[243]....
        /*1014*/ 	.word	0x00008f30
        /*1018*/ 	.word	0x00000000
        /*101c*/ 	.word	0x00000000
        /*1020*/ 	.short	0x010a
        /*1022*/ 	.byte	0xff
	.zero		1


	//   ....[244]....
        /*1024*/ 	.word	0x00008f90
        /*1028*/ 	.word	0x00000000
        /*102c*/ 	.word	0x00000000
        /*1030*/ 	.short	0x010a
        /*1032*/ 	.byte	0xff
	.zero		1


	//   ....[245]....
        /*1034*/ 	.word	0x00008ff0
        /*1038*/ 	.word	0x00000000
        /*103c*/ 	.word	0x00000000
        /*1040*/ 	.short	0x010a
        /*1042*/ 	.byte	0xff
	.zero		1


	//   ....[246]....
        /*1044*/ 	.word	0x00009040
        /*1048*/ 	.word	0x00000000
        /*104c*/ 	.word	0x000002c0
        /*1050*/ 	.short	0x010a
        /*1052*/ 	.byte	0xff
	.zero		1


	//   ....[247]....
        /*1054*/ 	.word	0x000090a0
        /*1058*/ 	.word	0x00000000
        /*105c*/ 	.word	0x000002b8
        /*1060*/ 	.short	0x010a
        /*1062*/ 	.byte	0xff
	.zero		1


	//   ....[248]....
        /*1064*/ 	.word	0x00009100
        /*1068*/ 	.word	0x00000000
        /*106c*/ 	.word	0x000002a0
        /*1070*/ 	.short	0x010a
        /*1072*/ 	.byte	0xff
	.zero		1


	//   ....[249]....
        /*1074*/ 	.word	0x00009160
        /*1078*/ 	.word	0x00000000
        /*107c*/ 	.word	0x00000000
        /*1080*/ 	.short	0x010a
        /*1082*/ 	.byte	0xff
	.zero		1


	//   ....[250]....
        /*1084*/ 	.word	0x000091b0
        /*1088*/ 	.word	0x00000000
        /*108c*/ 	.word	0x000002c0
        /*1090*/ 	.short	0x010a
        /*1092*/ 	.byte	0xff
	.zero		1


	//   ....[251]....
        /*1094*/ 	.word	0x00009200
        /*1098*/ 	.word	0x00000003
        /*109c*/ 	.word	0x00000290
        /*10a0*/ 	.short	0x010a
        /*10a2*/ 	.byte	0xff
	.zero		1


	//   ....[252]....
        /*10a4*/ 	.word	0x00009250
        /*10a8*/ 	.word	0x00000010
        /*10ac*/ 	.word	0x000002e0
        /*10b0*/ 	.short	0x010a
        /*10b2*/ 	.byte	0xff
	.zero		1


	//----- nvinfo : EIATTR_NUM_MBARRIERS
	.align		4
.L_47:
        /*10b4*/ 	.byte	0x03, 0x38
        /*10b6*/ 	.short	0x0068


	//----- nvinfo : EIATTR_EXIT_INSTR_OFFSETS
	.align		4
        /*10b8*/ 	.byte	0x04, 0x1c
        /*10ba*/ 	.short	(.L_49 - .L_48)


	//   ....[0]....
.L_48:
        /*10bc*/ 	.word	0x00003e60


	//   ....[1]....
        /*10c0*/ 	.word	0x00004350


	//   ....[2]....
        /*10c4*/ 	.word	0x000043b0


	//   ....[3]....
        /*10c8*/ 	.word	0x00005160


	//   ....[4]....
        /*10cc*/ 	.word	0x00005db0


	//   ....[5]....
        /*10d0*/ 	.word	0x00005df0


	//   ....[6]....
        /*10d4*/ 	.word	0x00007b00


	//   ....[7]....
        /*10d8*/ 	.word	0x00007b80


	//   ....[8]....
        /*10dc*/ 	.word	0x00007bb0


	//   ....[9]....
        /*10e0*/ 	.word	0x00007be0


	//----- nvinfo : EIATTR_MAX_THREADS
	.align		4
.L_49:
        /*10e4*/ 	.byte	0x04, 0x05
        /*10e6*/ 	.short	(.L_51 - .L_50)
.L_50:
        /*10e8*/ 	.word	0x00000100
        /*10ec*/ 	.word	0x00000001
        /*10f0*/ 	.word	0x00000001


	//----- nvinfo : EIATTR_CRS_STACK_SIZE
	.align		4
.L_51:
        /*10f4*/ 	.byte	0x04, 0x1e
        /*10f6*/ 	.short	(.L_53 - .L_52)
.L_52:
        /*10f8*/ 	.word	0x00000000


	//----- nvinfo : EIATTR_CBANK_PARAM_SIZE
	.align		4
.L_53:
        /*10fc*/ 	.byte	0x03, 0x19
        /*10fe*/ 	.short	0x0800


	//----- nvinfo : EIATTR_PARAM_CBANK
	.align		4
        /*1100*/ 	.byte	0x04, 0x0a
        /*1102*/ 	.short	(.L_55 - .L_54)
	.align		4
.L_54:
        /*1104*/ 	.word	index@(.nv.constant0._ZN7cutlass13device_kernelINS_4gemm6kernel13GemmUniversalIN4cute5tupleIJiiiiEEENS1_10collective13CollectiveMmaINS1_35MainloopSm100TmaUmmaWarpSpecializedILi41ELi2ELi4ENS5_IJNS4_1CILi1EEESB_SB_EEEEENS5_IJNSA_ILi128EEENSA_ILi32EEENSA_ILi16EEEEEENS_10bfloat16_tENS5_IJlSB_lEEESI_SJ_NS4_8TiledMMAINS4_8MMA_AtomIJNS4_20SM100_MMA_F16BF16_SSISI_SI_fLi128ELi32ELNS4_4UMMA5MajorE0ELSO_0ELNSN_7ScaleInE0ELSP_0EEEEEENS4_6LayoutISC_NS5_IJNSA_ILi0EEEST_ST_EEEEENS5_IJNS4_10UnderscoreESW_SW_EEEEENS4_13SM90_TMA_LOADENS4_14ComposedLayoutINS4_7SwizzleILi1ELi4ELi3EEENS4_18smem_ptr_flag_bitsILi16EEENSS_INS5_IJNSA_ILi8EEESG_EEENS5_IJSG_SB_EEEEEEEvNS4_8identityESZ_S19_vS1A_EENS_8epilogue10collective18CollectiveEpilogueINS1C_23Sm100TmaWarpSpecializedILi2ELi1ELi32ELb1ELb0EEEJSH_NS5_IJNSS_ISE_SB_EENSS_ISF_SB_EEEEESI_SJ_SI_SJ_NS1C_6fusion15FusionCallbacksIS1G_NS1K_17LinearCombinationISI_fSI_fLNS_15FloatRoundStyleE2EEESH_S1J_JEEENS4_5SM1004TMEM4LOAD26SM100_TMEM_LOAD_32dp32b32xESZ_NS10_INS11_ILi2ELi4ELi3EEES14_NSS_INS5_IJS15_SF_EEENS5_IJSF_SB_EEEEEEENS4_39AutoVectorizingCopyWithAssumedAlignmentILi128EEENS4_14SM90_TMA_STOREES1Y_S20_S20_EEEvvEEEEvNT_6ParamsE)
        /*1108*/ 	.short	0x0380
        /*110a*/ 	.short	0x0800


	//----- nvinfo : EIATTR_SW_WAR
	.align		4
.L_55:
        /*110c*/ 	.byte	0x04, 0x36
        /*110e*/ 	.short	(.L_57 - .L_56)
.L_56:
        /*1110*/ 	.word	0x00000008
.L_57:


//--------------------- .nv.callgraph             --------------------------
	.section	.nv.callgraph,"",@"SHT_CUDA_CALLGRAPH"
	.align	4
	.sectionentsize	8
	.align		4
        /*0000*/ 	.word	0x00000000
	.align		4
        /*0004*/ 	.word	0xffffffff
	.align		4
        /*0008*/ 	.word	index@(_ZN7cutlass13device_kernelINS_4gemm6kernel13GemmUniversalIN4cute5tupleIJiiiiEEENS1_10collective13CollectiveMmaINS1_35MainloopSm100TmaUmmaWarpSpecializedILi41ELi2ELi4ENS5_IJNS4_1CILi1EEESB_SB_EEEEENS5_IJNSA_ILi128EEENSA_ILi32EEENSA_ILi16EEEEEENS_10bfloat16_tENS5_IJlSB_lEEESI_SJ_NS4_8TiledMMAINS4_8MMA_AtomIJNS4_20SM100_MMA_F16BF16_SSISI_SI_fLi128ELi32ELNS4_4UMMA5MajorE0ELSO_0ELNSN_7ScaleInE0ELSP_0EEEEEENS4_6LayoutISC_NS5_IJNSA_ILi0EEEST_ST_EEEEENS5_IJNS4_10UnderscoreESW_SW_EEEEENS4_13SM90_TMA_LOADENS4_14ComposedLayoutINS4_7SwizzleILi1ELi4ELi3EEENS4_18smem_ptr_flag_bitsILi16EEENSS_INS5_IJNSA_ILi8EEESG_EEENS5_IJSG_SB_EEEEEEEvNS4_8identityESZ_S19_vS1A_EENS_8epilogue10collective18CollectiveEpilogueINS1C_23Sm100TmaWarpSpecializedILi2ELi1ELi32ELb1ELb0EEEJSH_NS5_IJNSS_ISE_SB_EENSS_ISF_SB_EEEEESI_SJ_SI_SJ_NS1C_6fusion15FusionCallbacksIS1G_NS1K_17LinearCombinationISI_fSI_fLNS_15FloatRoundStyleE2EEESH_S1J_JEEENS4_5SM1004TMEM4LOAD26SM100_TMEM_LOAD_32dp32b32xESZ_NS10_INS11_ILi2ELi4ELi3EEES14_NSS_INS5_IJS15_SF_EEENS5_IJSF_SB_EEEEEEENS4_39AutoVectorizingCopyWithAssumedAlignmentILi128EEENS4_14SM90_TMA_STOREES1Y_S20_S20_EEEvvEEEEvNT_6ParamsE)
	.align		4
        /*000c*/ 	.word	index@(__assertfail)
	.align		4
        /*0010*/ 	.word	0x00000000
	.align		4
        /*0014*/ 	.word	0xfffffffe
	.align		4
        /*0018*/ 	.word	0x00000000
	.align		4
        /*001c*/ 	.word	0xfffffffd
	.align		4
        /*0020*/ 	.word	0x00000000
	.align		4
        /*0024*/ 	.word	0xfffffffc


//--------------------- .nv.constant4             --------------------------
	.section	.nv.constant4,"a",@progbits
	.align	8
	.align		8
.nv.constant4:
        /*0000*/ 	.dword	__assertfail
	.align		8
        /*0008*/ 	.dword	__unnamed_1
	.align		8
        /*0010*/ 	.dword	__unnamed_2
	.align		8
        /*0018*/ 	.dword	_ZN40_INTERNAL_da672619_4_k_cu_9f6fc56c_156374cuda3std3__45__cpo5beginE
	.align		8
        /*0020*/ 	.dword	_ZN40_INTERNAL_da672619_4_k_cu_9f6fc56c_156374cuda3std3__45__cpo3endE
	.align		8
        /*0028*/ 	.dword	_ZN40_INTERNAL_da672619_4_k_cu_9f6fc56c_156374cuda3std3__45__cpo6cbeginE
	.align		8
        /*0030*/ 	.dword	_ZN40_INTERNAL_da672619_4_k_cu_9f6fc56c_156374cuda3std3__45__cpo4cendE
	.align		8
        /*0038*/ 	.dword	_ZN40_INTERNAL_da672619_4_k_cu_9f6fc56c_156374cuda3std3__442_GLOBAL__N__da672619_4_k_cu_9f6fc56c_156376ignoreE
	.align		8
        /*0040*/ 	.dword	_ZN40_INTERNAL_da672619_4_k_cu_9f6fc56c_156374cuda3std3__419piecewise_constructE
	.align		8
        /*0048*/ 	.dword	_ZN40_INTERNAL_da672619_4_k_cu_9f6fc56c_156374cuda3std3__48in_placeE
	.align		8
        /*0050*/ 	.dword	_ZN40_INTERNAL_da672619_4_k_cu_9f6fc56c_156374cuda3std6ranges3__45__cpo4swapE
	.align		8
        /*0058*/ 	.dword	_ZN40_INTERNAL_da672619_4_k_cu_9f6fc56c_156374cuda3std6ranges3__45__cpo9iter_moveE
	.align		8
        /*0060*/ 	.dword	_ZN40_INTERNAL_da672619_4_k_cu_9f6fc56c_156374cute7productE
	.align		8
        /*0068*/ 	.dword	_ZN40_INTERNAL_da672619_4_k_cu_9f6fc56c_156374cute1_E
	.align		8
        /*0070*/ 	.dword	$str$25
	.align		8
        /*0078*/ 	.dword	$str$26
	.align		8
        /*0080*/ 	.dword	$str$27
	.align		8
        /*0088*/ 	.dword	$str$28


//--------------------- .text._ZN7cutlass13device_kernelINS_4gemm6kernel13GemmUniversalIN4cute5tupleIJiiiiEEENS1_10collective13CollectiveMmaINS1_35MainloopSm100TmaUmmaWarpSpecializedILi41ELi2ELi4ENS5_IJNS4_1CILi1EEESB_SB_EEEEENS5_IJNSA_ILi128EEENSA_ILi32EEENSA_ILi16EEEEEENS_10bfloat16_tENS5_IJlSB_lEEESI_SJ_NS4_8TiledMMAINS4_8MMA_AtomIJNS4_20SM100_MMA_F16BF16_SSISI_SI_fLi128ELi32ELNS4_4UMMA5MajorE0ELSO_0ELNSN_7ScaleInE0ELSP_0EEEEEENS4_6LayoutISC_NS5_IJNSA_ILi0EEEST_ST_EEEEENS5_IJNS4_10UnderscoreESW_SW_EEEEENS4_13SM90_TMA_LOADENS4_14ComposedLayoutINS4_7SwizzleILi1ELi4ELi3EEENS4_18smem_ptr_flag_bitsILi16EEENSS_INS5_IJNSA_ILi8EEESG_EEENS5_IJSG_SB_EEEEEEEvNS4_8identityESZ_S19_vS1A_EENS_8epilogue10collective18CollectiveEpilogueINS1C_23Sm100TmaWarpSpecializedILi2ELi1ELi32ELb1ELb0EEEJSH_NS5_IJNSS_ISE_SB_EENSS_ISF_SB_EEEEESI_SJ_SI_SJ_NS1C_6fusion15FusionCallbacksIS1G_NS1K_17LinearCombinationISI_fSI_fLNS_15FloatRoundStyleE2EEESH_S1J_JEEENS4_5SM1004TMEM4LOAD26SM100_TMEM_LOAD_32dp32b32xESZ_NS10_INS11_ILi2ELi4ELi3EEES14_NSS_INS5_IJS15_SF_EEENS5_IJSF_SB_EEEEEEENS4_39AutoVectorizingCopyWithAssumedAlignmentILi128EEENS4_14SM90_TMA_STOREES1Y_S20_S20_EEEvvEEEEvNT_6ParamsE --------------------------
	.section	.text._ZN7cutlass13device_kernelINS_4gemm6kernel13GemmUniversalIN4cute5tupleIJiiiiEEENS1_10collective13CollectiveMmaINS1_35MainloopSm100TmaUmmaWarpSpecializedILi41ELi2ELi4ENS5_IJNS4_1CILi1EEESB_SB_EEEEENS5_IJNSA_ILi128EEENSA_ILi32EEENSA_ILi16EEEEEENS_10bfloat16_tENS5_IJlSB_lEEESI_SJ_NS4_8TiledMMAINS4_8MMA_AtomIJNS4_20SM100_MMA_F16BF16_SSISI_SI_fLi128ELi32ELNS4_4UMMA5MajorE0ELSO_0ELNSN_7ScaleInE0ELSP_0EEEEEENS4_6LayoutISC_NS5_IJNSA_ILi0EEEST_ST_EEEEENS5_IJNS4_10UnderscoreESW_SW_EEEEENS4_13SM90_TMA_LOADENS4_14ComposedLayoutINS4_7SwizzleILi1ELi4ELi3EEENS4_18smem_ptr_flag_bitsILi16EEENSS_INS5_IJNSA_ILi8EEESG_EEENS5_IJSG_SB_EEEEEEEvNS4_8identityESZ_S19_vS1A_EENS_8epilogue10collective18CollectiveEpilogueINS1C_23Sm100TmaWarpSpecializedILi2ELi1ELi32ELb1ELb0EEEJSH_NS5_IJNSS_ISE_SB_EENSS_ISF_SB_EEEEESI_SJ_SI_SJ_NS1C_6fusion15FusionCallbacksIS1G_NS1K_17LinearCombinationISI_fSI_fLNS_15FloatRoundStyleE2EEESH_S1J_JEEENS4_5SM1004TMEM4LOAD26SM100_TMEM_LOAD_32dp32b32xESZ_NS10_INS11_ILi2ELi4ELi3EEES14_NSS_INS5_IJS15_SF_EEENS5_IJSF_SB_EEEEEEENS4_39AutoVectorizingCopyWithAssumedAlignmentILi128EEENS4_14SM90_TMA_STOREES1Y_S20_S20_EEEvvEEEEvNT_6ParamsE,"ax",@progbits
	.align	128
.text._ZN7cutlass13device_kernelINS_4gemm6kernel13GemmUniversalIN4cute5tupleIJiiiiEEENS1_10collective13CollectiveMmaINS1_35MainloopSm100TmaUmmaWarpSpecializedILi41ELi2ELi4ENS5_IJNS4_1CILi1EEESB_SB_EEEEENS5_IJNSA_ILi128EEENSA_ILi32EEENSA_ILi16EEEEEENS_10bfloat16_tENS5_IJlSB_lEEESI_SJ_NS4_8TiledMMAINS4_8MMA_AtomIJNS4_20SM100_MMA_F16BF16_SSISI_SI_fLi128ELi32ELNS4_4UMMA5MajorE0ELSO_0ELNSN_7ScaleInE0ELSP_0EEEEEENS4_6LayoutISC_NS5_IJNSA_ILi0EEEST_ST_EEEEENS5_IJNS4_10UnderscoreESW_SW_EEEEENS4_13SM90_TMA_LOADENS4_14ComposedLayoutINS4_7SwizzleILi1ELi4ELi3EEENS4_18smem_ptr_flag_bitsILi16EEENSS_INS5_IJNSA_ILi8EEESG_EEENS5_IJSG_SB_EEEEEEEvNS4_8identityESZ_S19_vS1A_EENS_8epilogue10collective18CollectiveEpilogueINS1C_23Sm100TmaWarpSpecializedILi2ELi1ELi32ELb1ELb0EEEJSH_NS5_IJNSS_ISE_SB_EENSS_ISF_SB_EEEEESI_SJ_SI_SJ_NS1C_6fusion15FusionCallbacksIS1G_NS1K_17LinearCombinationISI_fSI_fLNS_15FloatRoundStyleE2EEESH_S1J_JEEENS4_5SM1004TMEM4LOAD26SM100_TMEM_LOAD_32dp32b32xESZ_NS10_INS11_ILi2ELi4ELi3EEES14_NSS_INS5_IJS15_SF_EEENS5_IJSF_SB_EEEEEEENS4_39AutoVectorizingCopyWithAssumedAlignmentILi128EEENS4_14SM90_TMA_STOREES1Y_S20_S20_EEEvvEEEEvNT_6ParamsE:
        .type           _ZN7cutlass13device_kernelINS_4gemm6kernel13GemmUniversalIN4cute5tupleIJiiiiEEENS1_10collective13CollectiveMmaINS1_35MainloopSm100TmaUmmaWarpSpecializedILi41ELi2ELi4ENS5_IJNS4_1CILi1EEESB_SB_EEEEENS5_IJNSA_ILi128EEENSA_ILi32EEENSA_ILi16EEEEEENS_10bfloat16_tENS5_IJlSB_lEEESI_SJ_NS4_8TiledMMAINS4_8MMA_AtomIJNS4_20SM100_MMA_F16BF16_SSISI_SI_fLi128ELi32ELNS4_4UMMA5MajorE0ELSO_0ELNSN_7ScaleInE0ELSP_0EEEEEENS4_6LayoutISC_NS5_IJNSA_ILi0EEEST_ST_EEEEENS5_IJNS4_10UnderscoreESW_SW_EEEEENS4_13SM90_TMA_LOADENS4_14ComposedLayoutINS4_7SwizzleILi1ELi4ELi3EEENS4_18smem_ptr_flag_bitsILi16EEENSS_INS5_IJNSA_ILi8EEESG_EEENS5_IJSG_SB_EEEEEEEvNS4_8identityESZ_S19_vS1A_EENS_8epilogue10collective18CollectiveEpilogueINS1C_23Sm100TmaWarpSpecializedILi2ELi1ELi32ELb1ELb0EEEJSH_NS5_IJNSS_ISE_SB_EENSS_ISF_SB_EEEEESI_SJ_SI_SJ_NS1C_6fusion15FusionCallbacksIS1G_NS1K_17LinearCombinationISI_fSI_fLNS_15FloatRoundStyleE2EEESH_S1J_JEEENS4_5SM1004TMEM4LOAD26SM100_TMEM_LOAD_32dp32b32xESZ_NS10_INS11_ILi2ELi4ELi3EEES14_NSS_INS5_IJS15_SF_EEENS5_IJSF_SB_EEEEEEENS4_39AutoVectorizingCopyWithAssumedAlignmentILi128EEENS4_14SM90_TMA_STOREES1Y_S20_S20_EEEvvEEEEvNT_6ParamsE,@function
        .size           _ZN7cutlass13device_kernelINS_4gemm6kernel13GemmUniversalIN4cute5tupleIJiiiiEEENS1_10collective13CollectiveMmaINS1_35MainloopSm100TmaUmmaWarpSpecializedILi41ELi2ELi4ENS5_IJNS4_1CILi1EEESB_SB_EEEEENS5_IJNSA_ILi128EEENSA_ILi32EEENSA_ILi16EEEEEENS_10bfloat16_tENS5_IJlSB_lEEESI_SJ_NS4_8TiledMMAINS4_8MMA_AtomIJNS4_20SM100_MMA_F16BF16_SSISI_SI_fLi128ELi32ELNS4_4UMMA5MajorE0ELSO_0ELNSN_7ScaleInE0ELSP_0EEEEEENS4_6LayoutISC_NS5_IJNSA_ILi0EEEST_ST_EEEEENS5_IJNS4_10UnderscoreESW_SW_EEEEENS4_13SM90_TMA_LOADENS4_14ComposedLayoutINS4_7SwizzleILi1ELi4ELi3EEENS4_18smem_ptr_flag_bitsILi16EEENSS_INS5_IJNSA_ILi8EEESG_EEENS5_IJSG_SB_EEEEEEEvNS4_8identityESZ_S19_vS1A_EENS_8epilogue10collective18CollectiveEpilogueINS1C_23Sm100TmaWarpSpecializedILi2ELi1ELi32ELb1ELb0EEEJSH_NS5_IJNSS_ISE_SB_EENSS_ISF_SB_EEEEESI_SJ_SI_SJ_NS1C_6fusion15FusionCallbacksIS1G_NS1K_17LinearCombinationISI_fSI_fLNS_15FloatRoundStyleE2EEESH_S1J_JEEENS4_5SM1004TMEM4LOAD26SM100_TMEM_LOAD_32dp32b32xESZ_NS10_INS11_ILi2ELi4ELi3EEES14_NSS_INS5_IJS15_SF_EEENS5_IJSF_SB_EEEEEEENS4_39AutoVectorizingCopyWithAssumedAlignmentILi128EEENS4_14SM90_TMA_STOREES1Y_S20_S20_EEEvvEEEEvNT_6ParamsE,(.L_x_249 - _ZN7cutlass13device_kernelINS_4gemm6kernel13GemmUniversalIN4cute5tupleIJiiiiEEENS1_10collective13CollectiveMmaINS1_35MainloopSm100TmaUmmaWarpSpecializedILi41ELi2ELi4ENS5_IJNS4_1CILi1EEESB_SB_EEEEENS5_IJNSA_ILi128EEENSA_ILi32EEENSA_ILi16EEEEEENS_10bfloat16_tENS5_IJlSB_lEEESI_SJ_NS4_8TiledMMAINS4_8MMA_AtomIJNS4_20SM100_MMA_F16BF16_SSISI_SI_fLi128ELi32ELNS4_4UMMA5MajorE0ELSO_0ELNSN_7ScaleInE0ELSP_0EEEEEENS4_6LayoutISC_NS5_IJNSA_ILi0EEEST_ST_EEEEENS5_IJNS4_10UnderscoreESW_SW_EEEEENS4_13SM90_TMA_LOADENS4_14ComposedLayoutINS4_7SwizzleILi1ELi4ELi3EEENS4_18smem_ptr_flag_bitsILi16EEENSS_INS5_IJNSA_ILi8EEESG_EEENS5_IJSG_SB_EEEEEEEvNS4_8identityESZ_S19_vS1A_EENS_8epilogue10collective18CollectiveEpilogueINS1C_23Sm100TmaWarpSpecializedILi2ELi1ELi32ELb1ELb0EEEJSH_NS5_IJNSS_ISE_SB_EENSS_ISF_SB_EEEEESI_SJ_SI_SJ_NS1C_6fusion15FusionCallbacksIS1G_NS1K_17LinearCombinationISI_fSI_fLNS_15FloatRoundStyleE2EEESH_S1J_JEEENS4_5SM1004TMEM4LOAD26SM100_TMEM_LOAD_32dp32b32xESZ_NS10_INS11_ILi2ELi4ELi3EEES14_NSS_INS5_IJS15_SF_EEENS5_IJSF_SB_EEEEEEENS4_39AutoVectorizingCopyWithAssumedAlignmentILi128EEENS4_14SM90_TMA_STOREES1Y_S20_S20_EEEvvEEEEvNT_6ParamsE)
        .other          _ZN7cutlass13device_kernelINS_4gemm6kernel13GemmUniversalIN4cute5tupleIJiiiiEEENS1_10collective13CollectiveMmaINS1_35MainloopSm100TmaUmmaWarpSpecializedILi41ELi2ELi4ENS5_IJNS4_1CILi1EEESB_SB_EEEEENS5_IJNSA_ILi128EEENSA_ILi32EEENSA_ILi16EEEEEENS_10bfloat16_tENS5_IJlSB_lEEESI_SJ_NS4_8TiledMMAINS4_8MMA_AtomIJNS4_20SM100_MMA_F16BF16_SSISI_SI_fLi128ELi32ELNS4_4UMMA5MajorE0ELSO_0ELNSN_7ScaleInE0ELSP_0EEEEEENS4_6LayoutISC_NS5_IJNSA_ILi0EEEST_ST_EEEEENS5_IJNS4_10UnderscoreESW_SW_EEEEENS4_13SM90_TMA_LOADENS4_14ComposedLayoutINS4_7SwizzleILi1ELi4ELi3EEENS4_18smem_ptr_flag_bitsILi16EEENSS_INS5_IJNSA_ILi8EEESG_EEENS5_IJSG_SB_EEEEEEEvNS4_8identityESZ_S19_vS1A_EENS_8epilogue10collective18CollectiveEpilogueINS1C_23Sm100TmaWarpSpecializedILi2ELi1ELi32ELb1ELb0EEEJSH_NS5_IJNSS_ISE_SB_EENSS_ISF_SB_EEEEESI_SJ_SI_SJ_NS1C_6fusion15FusionCallbacksIS1G_NS1K_17LinearCombinationISI_fSI_fLNS_15FloatRoundStyleE2EEESH_S1J_JEEENS4_5SM1004TMEM4LOAD26SM100_TMEM_LOAD_32dp32b32xESZ_NS10_INS11_ILi2ELi4ELi3EEES14_NSS_INS5_IJS15_SF_EEENS5_IJSF_SB_EEEEEEENS4_39AutoVectorizingCopyWithAssumedAlignmentILi128EEENS4_14SM90_TMA_STOREES1Y_S20_S20_EEEvvEEEEvNT_6ParamsE,@"STO_CUDA_ENTRY STV_DEFAULT"
_ZN7cutlass13device_kernelINS_4gemm6kernel13GemmUniversalIN4cute5tupleIJiiiiEEENS1_10collective13CollectiveMmaINS1_35MainloopSm100TmaUmmaWarpSpecializedILi41ELi2ELi4ENS5_IJNS4_1CILi1EEESB_SB_EEEEENS5_IJNSA_ILi128EEENSA_ILi32EEENSA_ILi16EEEEEENS_10bfloat16_tENS5_IJlSB_lEEESI_SJ_NS4_8TiledMMAINS4_8MMA_AtomIJNS4_20SM100_MMA_F16BF16_SSISI_SI_fLi128ELi32ELNS4_4UMMA5MajorE0ELSO_0ELNSN_7ScaleInE0ELSP_0EEEEEENS4_6LayoutISC_NS5_IJNSA_ILi0EEEST_ST_EEEEENS5_IJNS4_10UnderscoreESW_SW_EEEEENS4_13SM90_TMA_LOADENS4_14ComposedLayoutINS4_7SwizzleILi1ELi4ELi3EEENS4_18smem_ptr_flag_bitsILi16EEENSS_INS5_IJNSA_ILi8EEESG_EEENS5_IJSG_SB_EEEEEEEvNS4_8identityESZ_S19_vS1A_EENS_8epilogue10collective18CollectiveEpilogueINS1C_23Sm100TmaWarpSpecializedILi2ELi1ELi32ELb1ELb0EEEJSH_NS5_IJNSS_ISE_SB_EENSS_ISF_SB_EEEEESI_SJ_SI_SJ_NS1C_6fusion15FusionCallbacksIS1G_NS1K_17LinearCombinationISI_fSI_fLNS_15FloatRoundStyleE2EEESH_S1J_JEEENS4_5SM1004TMEM4LOAD26SM100_TMEM_LOAD_32dp32b32xESZ_NS10_INS11_ILi2ELi4ELi3EEES14_NSS_INS5_IJS15_SF_EEENS5_IJSF_SB_EEEEEEENS4_39AutoVectorizingCopyWithAssumedAlignmentILi128EEENS4_14SM90_TMA_STOREES1Y_S20_S20_EEEvvEEEEvNT_6ParamsE:
[----:B------:R-:W1:Y:S01]  /*0000*/  LDC R1, c[0x0][0x37c] ;  /* 0x0000df00ff017b82 */ /* 0x000e620000000800 */
[----:B------:R-:W2:Y:S01]  /*0010*/  S2R R108, SR_TID.X ;  /* 0x00000000006c7919 */ /* 0x000ea20000002100 */
[----:B------:R-:W3:Y:S01]  /*0020*/  LDCU.64 UR4, c[0x0][0x890] ;  /* 0x00011200ff0477ac */ /* 0x000ee20008000a00 */
[----:B------:R-:W-:Y:S02]  /*0030*/  PRMT R94, RZ, 0x7610, R94 ;  /* 0x00007610ff5e7816 */ /* 0x000fe4000000005e */
[----:B------:R-:W-:Y:S01]  /*0040*/  ELECT P5, URZ, PT ;  /* 0x0000000000ff782f */ /* 0x000fe200038a0000 */
[----:B------:R-:W4:Y:S01]  /*0050*/  LDCU.64 UR40, c[0x0][0x358] ;  /* 0x00006b00ff2877ac */ /* 0x000f220008000a00 */
[----:B---3--:R-:W-:-:S04]  /*0060*/  UISETP.NE.U32.AND UP0, UPT, UR4, URZ, UPT ;  /* 0x000000ff0400728c */ /* 0x008fc8000bf05070 */
[----:B------:R-:W-:Y:S01]  /*0070*/  UISETP.NE.AND.EX UP0, UPT, UR5, URZ, UPT, UP0 ;  /* 0x000000ff0500728c */ /* 0x000fe2000bf05300 */
[----:B--2---:R-:W-:-:S05]  /*0080*/  SHF.R.U32.HI R95, RZ, 0x5, R108 ;  /* 0x00000005ff5f7819 */ /* 0x004fca000001166c */
[----:B------:R-:W2:Y:S02]  /*0090*/  SHFL.IDX PT, R0, R95, RZ, 0x1f ;  /* 0x00001fff5f007589 */ /* 0x000ea400000e0000 */
[----:B--2---:R-:W-:Y:S01]  /*00a0*/  R2UR UR8, R0 ;  /* 0x00000000000872ca */ /* 0x004fe200000e0000 */
[----:B-1--4-:R-:W-:-:S14]  /*00b0*/  BRA.U UP0, `(.L_x_0) ;  /* 0x00000001002c7547 */ /* 0x012fdc000b800000 */
[----:B------:R-:W1:Y:S02]  /*00c0*/  LDCU.64 UR6, c[0x0][0x888] ;  /* 0x00011100ff0677ac */ /* 0x000e640008000a00 */
[----:B-1----:R-:W-:-:S04]  /*00d0*/  UISETP.NE.U32.AND UP0, UPT, UR6, URZ, UPT ;  /* 0x000000ff0600728c */ /* 0x002fc8000bf05070 */
[----:B------:R-:W-:-:S09]  /*00e0*/  UISETP.NE.AND.EX UP0, UPT, UR7, URZ, UPT, UP0 ;  /* 0x000000ff0700728c */ /* 0x000fd2000bf05300 */
[----:B------:R-:W-:Y:S05]  /*00f0*/  BRA.U !UP0, `(.L_x_1) ;  /* 0x0000000108107547 */ /* 0x000fea000b800000 */
[----:B------:R-:W1:Y:S02]  /*0100*/  LDC.64 R48, c[0x0][0x888] ;  /* 0x00022200ff307b82 */ /* 0x000e640000000a00 */
[----:B-1----:R1:W5:Y:S01]  /*0110*/  LDG.E R48, desc[UR40][R48.64] ;  /* 0x0000002830307981 */ /* 0x002362000c1e1900 */
[----:B------:R-:W-:Y:S01]  /*0120*/  HFMA2 R94, -RZ, RZ, 0, 5.9604644775390625e-08 ;  /* 0x00000001ff5e7431 */ /* 0x000fe200000001ff */
[----:B------:R-:W-:Y:S05]  /*0130*/  BRA `(.L_x_0) ;  /* 0x00000000000c7947 */ /* 0x000fea0003800000 */
.L_x_1:
[----:B------:R-:W1:Y:S01]  /*0140*/  LDCU UR6, c[0x0][0x880] ;  /* 0x00011000ff0677ac */ /* 0x000e620008000800 */
[----:B------:R-:W-:Y:S01]  /*0150*/  HFMA2 R94, -RZ, RZ, 0, 5.9604644775390625e-08 ;  /* 0x00000001ff5e7431 */ /* 0x000fe200000001ff */
[----:B-1----:R-:W-:-:S07]  /*0160*/  MOV R48, UR6 ;  /* 0x0000000600307c02 */ /* 0x002fce0008000f00 */
.L_x_0:
[----:B------:R-:W2:Y:S02]  /*0170*/  LDCU.64 UR6, c[0x0][0x8b0] ;  /* 0x00011600ff0677ac */ /* 0x000ea40008000a00 */
[----:B--2---:R-:W-:-:S04]  /*0180*/  UISETP.NE.U32.AND UP0, UPT, UR6, URZ, UPT ;  /* 0x000000ff0600728c */ /* 0x004fc8000bf05070 */
[----:B------:R-:W-:-:S09]  /*0190*/  UISETP.NE.AND.EX UP0, UPT, UR7, URZ, UPT, UP0 ;  /* 0x000000ff0700728c */ /* 0x000fd2000bf05300 */
[----:B------:R-:W-:Y:S05]  /*01a0*/  BRA.U UP0, `(.L_x_2) ;  /* 0x0000000100247547 */ /* 0x000fea000b800000 */
[----:B------:R-:W2:Y:S02]  /*01b0*/  LDCU.64 UR6, c[0x0][0x8a8] ;  /* 0x00011500ff0677ac */ /* 0x000ea40008000a00 */
[----:B--2---:R-:W-:-:S04]  /*01c0*/  UISETP.NE.U32.AND UP0, UPT, UR6, URZ, UPT ;  /* 0x000000ff0600728c */ /* 0x004fc8000bf05070 */
[----:B------:R-:W-:-:S09]  /*01d0*/  UISETP.NE.AND.EX UP0, UPT, UR7, URZ, UPT, UP0 ;  /* 0x000000ff0700728c */ /* 0x000fd2000bf05300 */
[----:B------:R-:W-:Y:S05]  /*01e0*/  BRA.U !UP0, `(.L_x_3) ;  /* 0x00000001080c7547 */ /* 0x000fea000b800000 */
[----:B------:R-:W2:Y:S02]  /*01f0*/  LDC.64 R2, c[0x0][0x8a8] ;  /* 0x00022a00ff027b82 */ /* 0x000ea40000000a00 */
[----:B--2---:R2:W5:Y:S01]  /*0200*/  LDG.E R47, desc[UR40][R2.64] ;  /* 0x00000028022f7981 */ /* 0x004562000c1e1900 */
[----:B------:R-:W-:Y:S05]  /*0210*/  BRA `(.L_x_2) ;  /* 0x0000000000087947 */ /* 0x000fea0003800000 */
.L_x_3:
[----:B------:R-:W2:Y:S02]  /*0220*/  LDCU UR6, c[0x0][0x8a0] ;  /* 0x00011400ff0677ac */ /* 0x000ea40008000800 */
[----:B--2---:R-:W-:Y:S02]  /*0230*/  MOV R47, UR6 ;  /* 0x00000006002f7c02 */ /* 0x004fe40008000f00 */
.L_x_2:
[----:B------:R-:W-:Y:S01]  /*0240*/  IMAD.U32 R0, RZ, RZ, UR8 ;  /* 0x00000008ff007e24 */ /* 0x000fe2000f8e00ff */
[----:B------:R-:W-:Y:S04]  /*0250*/  BSSY.RECONVERGENT B0, `(.L_x_4) ;  /* 0x000000c000007945 */ /* 0x000fe80003800200 */
[C---:B------:R-:W-:Y:S02]  /*0260*/  ISETP.NE.OR P1, PT, R0.reuse, 0x1, !P5 ;  /* 0x000000010000780c */ /* 0x040fe40006f25670 */
[----:B------:R-:W-:-:S11]  /*0270*/  ISETP.NE.OR P0, PT, R0, 0x3, !P5 ;  /* 0x000000030000780c */ /* 0x000fd60006f05670 */
[----:B------:R-:W-:Y:S05]  /*0280*/  @P1 BRA `(.L_x_5) ;  /* 0x0000000000201947 */ /* 0x000fea0003800000 */
[----:B------:R-:W3:Y:S02]  /*0290*/  LDCU.64 UR6, c[0x0][0x348] ;  /* 0x00006900ff0677ac */ /* 0x000ee40008000a00 */
[----:B---3--:R-:W-:Y:S02]  /*02a0*/  UIADD3 UR10, UP1, UPT, UR6, 0x80, URZ ;  /* 0x00000080060a7890 */ /* 0x008fe4000ff3e0ff */
[----:B------:R-:W-:Y:S02]  /*02b0*/  UIADD3 UR6, UP0, UPT, UR6, 0x180, URZ ;  /* 0x0000018006067890 */ /* 0x000fe4000ff1e0ff */
[----:B------:R-:W-:Y:S02]  /*02c0*/  UIADD3.X UR11, UPT, UPT, URZ, UR7, URZ, UP1, !UPT ;  /* 0x00000007ff0b7290 */ /* 0x000fe40008ffe4ff */
[----:B------:R-:W-:-:S07]  /*02d0*/  UIADD3.X UR7, UPT, UPT, URZ, UR7, URZ, UP0, !UPT ;  /* 0x00000007ff077290 */ /* 0x000fce00087fe4ff */
[----:B------:R3:W-:Y:S02]  /*02e0*/  UTMACCTL.PF [UR10] ;  /* 0x000000000a0079b9 */ /* 0x0007e40008040000 */
[----:B------:R3:W-:Y:S02]  /*02f0*/  UTMACCTL.PF [UR6] ;  /* 0x00000000060079b9 */ /* 0x0007e40008040000 */
[----:B---3--:R-:W-:Y:S01]  /*0300*/  NOP ;  /* 0x0000000000007918 */ /* 0x008fe20000000000 */
.L_x_5:
[----:B------:R-:W-:Y:S05]  /*0310*/  BSYNC.RECONVERGENT B0 ;  /* 0x0000000000007941 */ /* 0x000fea0003800200 */
.L_x_4:
[----:B------:R-:W-:Y:S04]  /*0320*/  BSSY.RECONVERGENT B0, `(.L_x_6) ;  /* 0x000000a000007945 */ /* 0x000fe80003800200 */
        /* <DEDUP_REMOVED lines=9> */
.L_x_7:
[----:B------:R-:W-:Y:S05]  /*03c0*/  BSYNC.RECONVERGENT B0 ;  /* 0x0000000000007941 */ /* 0x000fea0003800200 */
.L_x_6:
[----:B------:R-:W3:Y:S01]  /*03d0*/  LDCU.64 UR6, c[0x0][0x888] ;  /* 0x00011100ff0677ac */ /* 0x000ee20008000a00 */
[----:B------:R-:W-:Y:S02]  /*03e0*/  UISETP.EQ.U32.AND UP1, UPT, UR4, URZ, UPT ;  /* 0x000000ff0400728c */ /* 0x000fe4000bf22070 */
[----:B------:R-:W-:Y:S02]  /*03f0*/  UPLOP3.LUT UP2, UPT, UPT, UPT, UPT, 0x80, 0x8 ;  /* 0x000000000008789c */ /* 0x000fe40003f4f070 */
[----:B---3--:R-:W-:-:S04]  /*0400*/  UISETP.NE.U32.AND UP0, UPT, UR6, URZ, UPT ;  /* 0x000000ff0600728c */ /* 0x008fc8000bf05070 */
[----:B------:R-:W-:-:S04]  /*0410*/  UISETP.NE.AND.EX UP0, UPT, UR7, URZ, UPT, UP0 ;  /* 0x000000ff0700728c */ /* 0x000fc8000bf05300 */
[----:B------:R-:W-:-:S04]  /*0420*/  UISETP.EQ.OR.EX UP3, UPT, UR5, URZ, !UP0, UP1 ;  /* 0x000000ff0500728c */ /* 0x000fc8000c762710 */
[----:B------:R-:W-:-:S05]  /*0430*/  UP2UR UR45, UPR, URZ, 0x8 ;  /* 0x00000008ff2d7883 */ /* 0x000fca0008000000 */
[----:B------:R-:W-:Y:S07]  /*0440*/  BRA.U !UP3, `(.L_x_8) ;  /* 0x000000010b207547 */ /* 0x000fee000b800000 */
[----:B------:R-:W-:Y:S01]  /*0450*/  UISETP.NE.U32.AND UP2, UPT, UR4, URZ, UPT ;  /* 0x000000ff0400728c */ /* 0x000fe2000bf45070 */
[----:B-----5:R-:W-:Y:S01]  /*0460*/  FSETP.NEU.AND P0, PT, R48, RZ, PT ;  /* 0x000000ff3000720b */ /* 0x020fe20003f0d000 */
[----:B------:R-:W-:Y:S02]  /*0470*/  USEL UR4, URZ, 0xffffffff, UP0 ;  /* 0xffffffffff047887 */ /* 0x000fe40008000000 */
[----:B------:R-:W-:-:S10]  /*0480*/  UISETP.NE.AND.EX UP2, UPT, UR5, URZ, UPT, UP2 ;  /* 0x000000ff0500728c */ /* 0x000fd4000bf45320 */
[----:B------:R-:W-:Y:S01]  /*0490*/  VOTEU.ANY UP1, P0 ;  /* 0x0000000000ff7886 */ /* 0x000fe20000020100 */
[----:B------:R-:W-:-:S04]  /*04a0*/  @!UP2 USEL UR4, URZ, 0xffffffff, UP1 ;  /* 0xffffffffff04a887 */ /* 0x000fc80008800000 */
[----:B------:R-:W-:-:S04]  /*04b0*/  ULOP3.LUT UR4, UR4, 0x1, URZ, 0xc0, !UPT ;  /* 0x0000000104047892 */ /* 0x000fc8000f8ec0ff */
[----:B------:R-:W-:-:S11]  /*04c0*/  UISETP.NE.U32.AND UP2, UPT, UR4, 0x1, UPT ;  /* 0x000000010400788c */ /* 0x000fd6000bf45070 */
.L_x_8:
[----:B--2---:R-:W2:Y:S01]  /*04d0*/  SHFL.IDX PT, R2, R95, RZ, 0x1f ;  /* 0x00001fff5f027589 */ /* 0x004ea200000e0000 */
[----:B------:R-:W-:-:S04]  /*04e0*/  UISETP.NE.AND UP1, UPT, UR8, 0x2, UPT ;  /* 0x000000020800788c */ /* 0x000fc8000bf25270 */
[----:B------:R-:W-:Y:S01]  /*04f0*/  USEL UR6, URZ, 0x1, UP1 ;  /* 0x00000001ff067887 */ /* 0x000fe20008800000 */
[----:B--2---:R-:W-:-:S13]  /*0500*/  ISETP.NE.AND P0, PT, R2, RZ, PT ;  /* 0x000000ff0200720c */ /* 0x004fda0003f05270 */
[----:B------:R-:W-:Y:S05]  /*0510*/  @P0 BRA `(.L_x_9) ;  /* 0x00000004007c0947 */ /* 0x000fea0003800000 */
[----:B------:R-:W-:Y:S01]  /*0520*/  ELECT P0, URZ, PT ;  /* 0x0000000000ff782f */ /* 0x000fe20003800000 */
[----:B------:R-:W-:-:S12]  /*0530*/  BSSY.RECONVERGENT B0, `(.L_x_9) ;  /* 0x000005d000007945 */ /* 0x000fd80003800200 */
[----:B------:R-:W-:Y:S05]  /*0540*/  @!P0 BRA `(.L_x_10) ;  /* 0x00000004006c8947 */ /* 0x000fea0003800000 */
[----:B------:R-:W2:Y:S01]  /*0550*/  S2UR UR5, SR_CgaCtaId ;  /* 0x00000000000579c3 */ /* 0x000ea20000008800 */
[----:B------:R-:W-:Y:S01]  /*0560*/  UMOV UR7, 0x400 ;  /* 0x0000040000077882 */ /* 0x000fe20000000000 */
[----:B------:R-:W-:Y:S02]  /*0570*/  UMOV UR4, 0x1 ;  /* 0x0000000100047882 */ /* 0x000fe40000000000 */
[----:B------:R-:W-:-:S04]  /*0580*/  UIADD3 UR10, UPT, UPT, -UR4, 0x100000, URZ ;  /* 0x00100000040a7890 */ /* 0x000fc8000fffe1ff */
[----:B------:R-:W-:Y:S02]  /*0590*/  USHF.L.U32 UR11, UR10, 0xb, URZ ;  /* 0x0000000b0a0b7899 */ /* 0x000fe400080006ff */
[----:B------:R-:W-:Y:S02]  /*05a0*/  USHF.L.U32 UR10, UR10, 0x1, URZ ;  /* 0x000000010a0a7899 */ /* 0x000fe400080006ff */
[----:B--2---:R-:W-:Y:S01]  /*05b0*/  ULEA UR5, UR5, UR7, 0x18 ;  /* 0x0000000705057291 */ /* 0x004fe2000f8ec0ff */
[----:B------:R-:W2:Y:S11]  /*05c0*/  FENCE.VIEW.ASYNC.S ;  /* 0x00000000000073c6 */ /* 0x000eb60000000000 */
[----:B--2---:R2:W3:Y:S01]  /*05d0*/  SYNCS.EXCH.64 URZ, [UR5], UR10 ;  /* 0x0000000a05ff75b2 */ /* 0x0044e20008000100 */
[----:B------:R2:W4:Y:S01]  /*05e0*/  SYNCS.EXCH.64 URZ, [UR5+0x148], UR10 ;  /* 0x0001480a05ff75b2 */ /* 0x0005220008000100 */
[----:B------:R2:W1:Y:S01]  /*05f0*/  SYNCS.EXCH.64 URZ, [UR5+0x8], UR10 ;  /* 0x0000080a05ff75b2 */ /* 0x0004620008000100 */
        /* <DEDUP_REMOVED lines=78> */
[----:B------:R2:W1:Y:S02]  /*0ae0*/  SYNCS.EXCH.64 URZ, [UR5+0x288], UR10 ;  /* 0x0002880a05ff75b2 */ /* 0x0004640008000100 */
[----:B--234-:R-:W-:Y:S01]  /*0af0*/  NOP ;  /* 0x0000000000007918 */ /* 0x01cfe20000000000 */
.L_x_10:
[----:B------:R-:W-:Y:S05]  /*0b00*/  BSYNC.RECONVERGENT B0 ;  /* 0x0000000000007941 */ /* 0x000fea0003800200 */
.L_x_9:
[----:B------:R-:W2:Y:S01]  /*0b10*/  SHFL.IDX PT, R2, R95, RZ, 0x1f ;  /* 0x00001fff5f027589 */ /* 0x000ea200000e0000 */
[----:B------:R-:W-:Y:S01]  /*0b20*/  NOP ;  /* 0x0000000000007918 */ /* 0x000fe20000000000 */
[----:B--2---:R-:W-:-:S13]  /*0b30*/  ISETP.NE.AND P0, PT, R2, 0x1, PT ;  /* 0x000000010200780c */ /* 0x004fda0003f05270 */
[----:B------:R-:W-:Y:S05]  /*0b40*/  @P0 BRA `(.L_x_11) ;  /* 0x0000000000480947 */ /* 0x000fea0003800000 */
[----:B------:R-:W2:Y:S01]  /*0b50*/  S2UR UR7, SR_CgaCtaId ;  /* 0x00000000000779c3 */ /* 0x000ea20000008800 */
[----:B------:R-:W-:Y:S01]  /*0b60*/  UMOV UR9, 0x400 ;  /* 0x0000040000097882 */ /* 0x000fe20000000000 */
[----:B------:R-:W-:Y:S01]  /*0b70*/  UMOV UR5, 0x20 ;  /* 0x0000002000057882 */ /* 0x000fe20000000000 */
[----:B------:R-:W-:Y:S01]  /*0b80*/  UMOV UR4, 0x80 ;  /* 0x0000008000047882 */ /* 0x000fe20000000000 */
[----:B------:R-:W-:-:S04]  /*0b90*/  UIADD3 UR10, UPT, UPT, -UR5, 0x100000, URZ ;  /* 0x00100000050a7890 */ /* 0x000fc8000fffe1ff */
[----:B------:R-:W-:Y:S02]  /*0ba0*/  USHF.L.U32 UR11, UR10, 0xb, URZ ;  /* 0x0000000b0a0b7899 */ /* 0x000fe400080006ff */
[----:B------:R-:W-:Y:S02]  /*0bb0*/  USHF.L.U32 UR10, UR10, 0x1, URZ ;  /* 0x000000010a0a7899 */ /* 0x000fe400080006ff */
[----:B------:R-:W-:-:S04]  /*0bc0*/  UIADD3 UR4, UPT, UPT, -UR4, 0x100000, URZ ;  /* 0x0010000004047890 */ /* 0x000fc8000fffe1ff */
[----:B------:R-:W-:Y:S02]  /*0bd0*/  USHF.L.U32 UR5, UR4, 0xb, URZ ;  /* 0x0000000b04057899 */ /* 0x000fe400080006ff */
[----:B------:R-:W-:Y:S01]  /*0be0*/  USHF.L.U32 UR4, UR4, 0x1, URZ ;  /* 0x0000000104047899 */ /* 0x000fe200080006ff */
[----:B------:R-:W-:Y:S01]  /*0bf0*/  ELECT P0, URZ, PT ;  /* 0x0000000000ff782f */ /* 0x000fe20003800000 */
[----:B--2---:R-:W-:Y:S01]  /*0c00*/  ULEA UR7, UR7, UR9, 0x18 ;  /* 0x0000000907077291 */ /* 0x004fe2000f8ec0ff */
[----:B------:R-:W2:Y:S11]  /*0c10*/  FENCE.VIEW.ASYNC.S ;  /* 0x00000000000073c6 */ /* 0x000eb60000000000 */
[----:B--2---:R2:W3:Y:S01]  /*0c20*/  SYNCS.EXCH.64 URZ, [UR7+0x290], UR10 ;  /* 0x0002900a07ff75b2 */ /* 0x0044e20008000100 */
[----:B------:R2:W4:Y:S01]  /*0c30*/  SYNCS.EXCH.64 URZ, [UR7+0x2a0], UR4 ;  /* 0x0002a00407ff75b2 */ /* 0x0005220008000100 */
[----:B------:R2:W1:Y:S01]  /*0c40*/  SYNCS.EXCH.64 URZ, [UR7+0x298], UR10 ;  /* 0x0002980a07ff75b2 */ /* 0x0004620008000100 */
[----:B------:R2:W1:Y:S01]  /*0c50*/  SYNCS.EXCH.64 URZ, [UR7+0x2a8], UR4 ;  /* 0x0002a80407ff75b2 */ /* 0x0004620008000100 */
[----:B------:R-:W-:Y:S01]  /*0c60*/  NOP ;  /* 0x0000000000007918 */ /* 0x000fe20000000000 */
.L_x_11:
[----:B------:R-:W2:Y:S01]  /*0c70*/  SHFL.IDX PT, R2, R95, RZ, 0x1f ;  /* 0x00001fff5f027589 */ /* 0x000ea200000e0000 */
[----:B------:R-:W-:Y:S01]  /*0c80*/  NOP ;  /* 0x0000000000007918 */ /* 0x000fe20000000000 */
[----:B--2---:R-:W-:-:S13]  /*0c90*/  ISETP.NE.AND P0, PT, R2, 0x3, PT ;  /* 0x000000030200780c */ /* 0x004fda0003f05270 */
[----:B------:R-:W-:Y:S05]  /*0ca0*/  @P0 BRA `(.L_x_12) ;  /* 0x0000000000300947 */ /* 0x000fea0003800000 */
[----:B------:R-:W2:Y:S01]  /*0cb0*/  S2UR UR5, SR_CgaCtaId ;  /* 0x00000000000579c3 */ /* 0x000ea20000008800 */
[----:B------:R-:W-:Y:S01]  /*0cc0*/  UMOV UR7, 0x400 ;  /* 0x0000040000077882 */ /* 0x000fe20000000000 */
[----:B------:R-:W-:Y:S01]  /*0cd0*/  UMOV UR4, 0x20 ;  /* 0x0000002000047882 */ /* 0x000fe20000000000 */
[----:B------:R-:W-:Y:S01]  /*0ce0*/  ELECT P0, URZ, PT ;  /* 0x0000000000ff782f */ /* 0x000fe20003800000 */
[----:B------:R-:W-:-:S04]  /*0cf0*/  UIADD3 UR10, UPT, UPT, -UR4, 0x100000, URZ ;  /* 0x00100000040a7890 */ /* 0x000fc8000fffe1ff */
[----:B------:R-:W-:Y:S02]  /*0d00*/  USHF.L.U32 UR11, UR10, 0xb, URZ ;  /* 0x0000000b0a0b7899 */ /* 0x000fe400080006ff */
[----:B------:R-:W-:Y:S02]  /*0d10*/  USHF.L.U32 UR10, UR10, 0x1, URZ ;  /* 0x000000010a0a7899 */ /* 0x000fe400080006ff */
[----:B--2---:R-:W-:Y:S01]  /*0d20*/  ULEA UR5, UR5, UR7, 0x18 ;  /* 0x0000000705057291 */ /* 0x004fe2000f8ec0ff */
[----:B------:R-:W2:Y:S11]  /*0d30*/  FENCE.VIEW.ASYNC.S ;  /* 0x00000000000073c6 */ /* 0x000eb60000000000 */
[----:B--2---:R2:W1:Y:S01]  /*0d40*/  SYNCS.EXCH.64 URZ, [UR5+0x2b0], UR10 ;  /* 0x0002b00a05ff75b2 */ /* 0x0044620008000100 */
[----:B------:R2:W1:Y:S01]  /*0d50*/  SYNCS.EXCH.64 URZ, [UR5+0x2b8], UR10 ;  /* 0x0002b80a05ff75b2 */ /* 0x0004620008000100 */
[----:B------:R-:W-:Y:S01]  /*0d60*/  NOP ;  /* 0x0000000000007918 */ /* 0x000fe20000000000 */
.L_x_12:
[----:B------:R-:W3:Y:S01]  /*0d70*/  SHFL.IDX PT, R2, R95, RZ, 0x1f ;  /* 0x00001fff5f027589 */ /* 0x000ee200000e0000 */
[----:B------:R-:W-:Y:S01]  /*0d80*/  NOP ;  /* 0x0000000000007918 */ /* 0x000fe20000000000 */
[----:B---3--:R-:W-:-:S13]  /*0d90*/  ISETP.NE.AND P0, PT, R2, 0x4, PT ;  /* 0x000000040200780c */ /* 0x008fda0003f05270 */
[----:B------:R-:W-:Y:S05]  /*0da0*/  @P0 BRA `(.L_x_13) ;  /* 0x00000000004c0947 */ /* 0x000fea0003800000 */
[----:B--2---:R-:W2:Y:S01]  /*0db0*/  S2UR UR5, SR_CgaCtaId ;  /* 0x00000000000579c3 */ /* 0x004ea20000008800 */
[----:B------:R-:W-:Y:S01]  /*0dc0*/  UMOV UR9, 0x100 ;  /* 0x0000010000097882 */ /* 0x000fe20000000000 */
[----:B------:R-:W-:Y:S01]  /*0dd0*/  UMOV UR7, 0x400 ;  /* 0x0000040000077882 */ /* 0x000fe20000000000 */
[----:B------:R-:W-:Y:S01]  /*0de0*/  USEL UR9, UR9, 0xe0, UP2 ;  /* 0x000000e009097887 */ /* 0x000fe20009000000 */
[----:B------:R-:W-:Y:S01]  /*0df0*/  UMOV UR4, 0x1 ;  /* 0x0000000100047882 */ /* 0x000fe20000000000 */
[----:B------:R-:W-:Y:S01]  /*0e00*/  ELECT P0, URZ, PT ;  /* 0x0000000000ff782f */ /* 0x000fe20003800000 */
[----:B------:R-:W-:-:S04]  /*0e10*/  UIADD3 UR10, UPT, UPT, -UR4, 0x100000, URZ ;  /* 0x00100000040a7890 */ /* 0x000fc8000fffe1ff */
[----:B------:R-:W-:Y:S02]  /*0e20*/  USHF.L.U32 UR11, UR10, 0xb, URZ ;  /* 0x0000000b0a0b7899 */ /* 0x000fe400080006ff */
[----:B------:R-:W-:Y:S02]  /*0e30*/  USHF.L.U32 UR10, UR10, 0x1, URZ ;  /* 0x000000010a0a7899 */ /* 0x000fe400080006ff */
[----:B------:R-:W-:-:S04]  /*0e40*/  UIADD3 UR12, UPT, UPT, -UR9, 0x100000, URZ ;  /* 0x00100000090c7890 */ /* 0x000fc8000fffe1ff */
[----:B------:R-:W-:Y:S02]  /*0e50*/  USHF.L.U32 UR13, UR12, 0xb, URZ ;  /* 0x0000000b0c0d7899 */ /* 0x000fe400080006ff */
[----:B------:R-:W-:Y:S02]  /*0e60*/  USHF.L.U32 UR12, UR12, 0x1, URZ ;  /* 0x000000010c0c7899 */ /* 0x000fe400080006ff */
[----:B--2---:R-:W-:Y:S01]  /*0e70*/  ULEA UR5, UR5, UR7, 0x18 ;  /* 0x0000000705057291 */ /* 0x004fe2000f8ec0ff */
[----:B------:R-:W2:Y:S11]  /*0e80*/  FENCE.VIEW.ASYNC.S ;  /* 0x00000000000073c6 */ /* 0x000eb60000000000 */
[----:B--2---:R3:W2:Y:S01]  /*0e90*/  SYNCS.EXCH.64 URZ, [UR5+0x2c0], UR10 ;  /* 0x0002c00a05ff75b2 */ /* 0x0046a20008000100 */
[----:B------:R3:W1:Y:S01]  /*0ea0*/  SYNCS.EXCH.64 URZ, [UR5+0x2d0], UR12 ;  /* 0x0002d00c05ff75b2 */ /* 0x0006620008000100 */
[----:B------:R3:W1:Y:S01]  /*0eb0*/  SYNCS.EXCH.64 URZ, [UR5+0x2c8], UR10 ;  /* 0x0002c80a05ff75b2 */ /* 0x0006620008000100 */
[----:B------:R3:W1:Y:S02]  /*0ec0*/  SYNCS.EXCH.64 URZ, [UR5+0x2d8], UR12 ;  /* 0x0002d80c05ff75b2 */ /* 0x0006640008000100 */
[----:B---3--:R-:W-:Y:S01]  /*0ed0*/  NOP ;  /* 0x0000000000007918 */ /* 0x008fe20000000000 */
.L_x_13:
[----:B------:R-:W3:Y:S01]  /*0ee0*/  SHFL.IDX PT, R2, R95, RZ, 0x1f ;  /* 0x00001fff5f027589 */ /* 0x000ee200000e0000 */
[----:B------:R-:W-:Y:S01]  /*0ef0*/  NOP ;  /* 0x0000000000007918 */ /* 0x000fe20000000000 */
[----:B---3--:R-:W-:-:S13]  /*0f00*/  ISETP.NE.AND P0, PT, R2, 0x5, PT ;  /* 0x000000050200780c */ /* 0x008fda0003f05270 */
[----:B------:R-:W-:Y:S05]  /*0f10*/  @P0 BRA `(.L_x_14) ;  /* 0x0000000000580947 */ /* 0x000fea0003800000 */
[----:B------:R-:W3:Y:S01]  /*0f20*/  S2UR UR7, SR_CgaCtaId ;  /* 0x00000000000779c3 */ /* 0x000ee20000008800 */
[----:B------:R-:W-:Y:S01]  /*0f30*/  UMOV UR9, 0x400 ;  /* 0x0000040000097882 */ /* 0x000fe20000000000 */
[----:B--2---:R-:W-:Y:S01]  /*0f40*/  UMOV UR5, 0x1 ;  /* 0x0000000100057882 */ /* 0x004fe20000000000 */
        /* <DEDUP_REMOVED lines=8> */
[----:B---3--:R-:W-:Y:S01]  /*0fd0*/  ULEA UR7, UR7, UR9, 0x18 ;  /* 0x0000000907077291 */ /* 0x008fe2000f8ec0ff */
[----:B------:R-:W2:Y:S11]  /*0fe0*/  FENCE.VIEW.ASYNC.S ;  /* 0x00000000000073c6 */ /* 0x000eb60000000000 */
[----:B--2---:R3:W2:Y:S01]  /*0ff0*/  SYNCS.EXCH.64 URZ, [UR7+0x2e0], UR10 ;  /* 0x0002e00a07ff75b2 */ /* 0x0046a20008000100 */
[----:B------:R3:W1:Y:S01]  /*1000*/  SYNCS.EXCH.64 URZ, [UR7+0x300], UR4 ;  /* 0x0003000407ff75b2 */ /* 0x0006620008000100 */
[----:B------:R3:W1:Y:S01]  /*1010*/  SYNCS.EXCH.64 URZ, [UR7+0x2e8], UR10 ;  /* 0x0002e80a07ff75b2 */ /* 0x0006620008000100 */
[----:B------:R3:W1:Y:S01]  /*1020*/  SYNCS.EXCH.64 URZ, [UR7+0x308], UR4 ;  /* 0x0003080407ff75b2 */ /* 0x0006620008000100 */
[----:B------:R3:W1:Y:S01]  /*1030*/  SYNCS.EXCH.64 URZ, [UR7+0x2f0], UR10 ;  /* 0x0002f00a07ff75b2 */ /* 0x0006620008000100 */
[----:B------:R3:W1:Y:S01]  /*1040*/  SYNCS.EXCH.64 URZ, [UR7+0x310], UR4 ;  /* 0x0003100407ff75b2 */ /* 0x0006620008000100 */
[----:B------:R3:W1:Y:S01]  /*1050*/  SYNCS.EXCH.64 URZ, [UR7+0x2f8], UR10 ;  /* 0x0002f80a07ff75b2 */ /* 0x0006620008000100 */
[----:B------:R3:W1:Y:S02]  /*1060*/  SYNCS.EXCH.64 URZ, [UR7+0x318], UR4 ;  /* 0x0003180407ff75b2 */ /* 0x0006640008000100 */
[----:B---3--:R-:W-:Y:S01]  /*1070*/  NOP ;  /* 0x0000000000007918 */ /* 0x008fe20000000000 */
.L_x_14:
[----:B------:R-:W3:Y:S01]  /*1080*/  SHFL.IDX PT, R2, R95, RZ, 0x1f ;  /* 0x00001fff5f027589 */ /* 0x000ee200000e0000 */
[----:B------:R-:W-:Y:S01]  /*1090*/  NOP ;  /* 0x0000000000007918 */ /* 0x000fe20000000000 */
[----:B---3--:R-:W-:-:S13]  /*10a0*/  ISETP.NE.AND P0, PT, R2, 0x3, PT ;  /* 0x000000030200780c */ /* 0x008fda0003f05270 */
[----:B------:R-:W-:Y:S05]  /*10b0*/  @P0 BRA `(.L_x_15) ;  /* 0x0000000000380947 */ /* 0x000fea0003800000 */
[----:B--2---:R-:W2:Y:S01]  /*10c0*/  S2UR UR5, SR_CgaCtaId ;  /* 0x00000000000579c3 */ /* 0x004ea20000008800 */
        /* <DEDUP_REMOVED lines=13> */
.L_x_15:
[----:B--2---:R-:W2:Y:S01]  /*11a0*/  S2UR UR5, SR_CTAID.X ;  /* 0x00000000000579c3 */ /* 0x004ea20000002500 */
[----:B------:R-:W-:-:S05]  /*11b0*/  CS2R.32 R93, SR_CgaSize ;  /* 0x00000000005d7805 */ /* 0x000fca0000008a00 */
[----:B------:R-:W-:-:S05]  /*11c0*/  IMAD R93, R93, -0xa0, RZ ;  /* 0xffffff605d5d7824 */ /* 0x000fca00078e02ff */
[----:B------:R-:W-:-:S14]  /*11d0*/  R2UR UR9, R93 ;  /* 0x000000005d0972ca */ /* 0x000fdc00000e0000 */
[----:B------:R-:W3:Y:S01]  /*11e0*/  LDCU UR9, c[0x0][UR9+0x2b0] ;  /* 0x00005600090977ac */ /* 0x000ee20008000800 */
[----:B------:R-:W-:Y:S01]  /*11f0*/  NOP ;  /* 0x0000000000007918 */ /* 0x000fe20000000000 */
[----:B------:R-:W-:-:S05]  /*1200*/  CS2R.32 R93, SR_CgaSize ;  /* 0x00000000005d7805 */ /* 0x000fca0000008a00 */
[----:B------:R-:W-:-:S05]  /*1210*/  IMAD R93, R93, -0xa0, RZ ;  /* 0xffffff605d5d7824 */ /* 0x000fca00078e02ff */
[----:B------:R-:W-:-:S14]  /*1220*/  R2UR UR7, R93 ;  /* 0x000000005d0772ca */ /* 0x000fdc00000e0000 */
[----:B------:R-:W4:Y:S01]  /*1230*/  LDCU UR7, c[0x0][UR7+0x2b4] ;  /* 0x00005680070777ac */ /* 0x000f220008000800 */
[----:B------:R-:W1:Y:S08]  /*1240*/  S2UR UR4, SR_CTAID.Y ;  /* 0x00000000000479c3 */ /* 0x000e700000002600 */
[----:B------:R-:W4:Y:S01]  /*1250*/  LDC R10, c[0x0][0xb24] ;  /* 0x0002c900ff0a7b82 */ /* 0x000f220000000800 */
[----:B--2---:R-:W-:-:S02]  /*1260*/  I2FP.F32.U32 R91, UR5 ;  /* 0x00000005005b7c45 */ /* 0x004fc40008201000 */
[----:B------:R-:W-:-:S05]  /*1270*/  CS2R.32 R3, SR_CgaSize ;  /* 0x0000000000037805 */ /* 0x000fca0000008a00 */
[----:B------:R-:W-:-:S06]  /*1280*/  IMAD R3, R3, -0xa0, RZ ;  /* 0xffffff6003037824 */ /* 0x000fcc00078e02ff */
[----:B------:R-:W2:Y:S01]  /*1290*/  LDC R3, c[0x0][R3+0x2a0] ;  /* 0x0000a80003037b82 */ /* 0x000ea20000000800 */
[----:B------:R-:W-:Y:S01]  /*12a0*/  MOV R93, UR5 ;  /* 0x00000005005d7c02 */ /* 0x000fe20008000f00 */
[----:B---3--:R-:W-:Y:S01]  /*12b0*/  FMUL R91, R91, UR9 ;  /* 0x000000095b5b7c20 */ /* 0x008fe20008400000 */
[----:B-1----:R-:W-:Y:S02]  /*12c0*/  I2FP.F32.U32 R90, UR4 ;  /* 0x00000004005a7c45 */ /* 0x002fe40008201000 */
[----:B------:R-:W-:-:S05]  /*12d0*/  CS2R.32 R2, SR_CgaSize ;  /* 0x0000000000027805 */ /* 0x000fca0000008a00 */
[----:B------:R-:W-:-:S06]  /*12e0*/  IMAD R2, R2, -0xa0, RZ ;  /* 0xffffff6002027824 */ /* 0x000fcc00078e02ff */
[----:B------:R-:W1:Y:S01]  /*12f0*/  LDC R2, c[0x0][R2+0x2a4] ;  /* 0x0000a90002027b82 */ /* 0x000e620000000800 */
[----:B------:R-:W-:Y:S01]  /*1300*/  MOV R92, UR4 ;  /* 0x00000004005c7c02 */ /* 0x000fe20008000f00 */
[----:B------:R-:W3:Y:S01]  /*1310*/  F2I.U32.TRUNC.NTZ R91, R91 ;  /* 0x0000005b005b7305 */ /* 0x000ee2000020f000 */
[----:B----4-:R-:W-:-:S05]  /*1320*/  FMUL R90, R90, UR7 ;  /* 0x000000075a5a7c20 */ /* 0x010fca0008400000 */
[----:B------:R-:W-:Y:S01]  /*1330*/  BAR.SYNC.DEFER_BLOCKING 0x0 ;  /* 0x0000000000007b1d */ /* 0x000fe20000010000 */
[----:B------:R-:W-:-:S05]  /*1340*/  ISETP.GE.AND P0, PT, R10, 0x1, PT ;  /* 0x000000010a00780c */ /* 0x000fca0003f06270 */
[----:B------:R-:W4:Y:S02]  /*1350*/  F2I.U32.TRUNC.NTZ R90, R90 ;  /* 0x0000005a005a7305 */ /* 0x000f24000020f000 */
[----:B------:R-:W1:Y:S01]  /*1360*/  S2UR UR36, SR_CTAID.Z ;  /* 0x00000000002479c3 */ /* 0x000e620000002700 */
[----:B---3--:R-:W-:-:S05]  /*1370*/  IADD3 R91, PT, PT, -R91, RZ, RZ ;  /* 0x000000ff5b5b7210 */ /* 0x008fca0007ffe1ff */
[----:B--2---:R-:W-:Y:S01]  /*1380*/  IMAD R91, R3, R91, UR5 ;  /* 0x00000005035b7e24 */ /* 0x004fe2000f8e025b */
[----:B----4-:R-:W-:-:S05]  /*1390*/  IADD3 R90, PT, PT, -R90, RZ, RZ ;  /* 0x000000ff5a5a7210 */ /* 0x010fca0007ffe1ff */
[----:B-1----:R-:W-:Y:S01]  /*13a0*/  IMAD R90, R2, R90, UR4 ;  /* 0x00000004025a7e24 */ /* 0x002fe2000f8e025a */
[----:B------:R-:W-:Y:S06]  /*13b0*/  @!P0 BRA `(.L_x_16) ;  /* 0x0000000000b88947 */ /* 0x000fec0003800000 */
[----:B------:R-:W1:Y:S01]  /*13c0*/  LDC.64 R4, c[0x0][0xb18] ;  /* 0x0002c600ff047b82 */ /* 0x000e620000000a00 */
[----:B------:R-:W-:-:S07]  /*13d0*/  ISETP.NE.AND P0, PT, R10, 0x1, PT ;  /* 0x000000010a00780c */ /* 0x000fce0003f05270 */
[----:B------:R-:W2:Y:S08]  /*13e0*/  LDC R9, c[0x0][0xb0c] ;  /* 0x0002c300ff097b82 */ /* 0x000eb00000000800 */
[----:B------:R-:W3:Y:S08]  /*13f0*/  LDC R12, c[0x0][0x370] ;  /* 0x0000dc00ff0c7b82 */ /* 0x000ef00000000800 */
[----:B------:R-:W4:Y:S01]  /*1400*/  LDC R11, c[0x0][0x374] ;  /* 0x0000dd00ff0b7b82 */ /* 0x000f220000000800 */
[----:B-1----:R-:W-:-:S07]  /*1410*/  ISETP.NE.AND P1, PT, R4, 0x1, PT ;  /* 0x000000010400780c */ /* 0x002fce0003f25270 */
[----:B------:R-:W3:Y:S01]  /*1420*/  LDC.64 R6, c[0x0][0xb10] ;  /* 0x0002c400ff067b82 */ /* 0x000ee20000000a00 */
[----:B--2---:R-:W-:-:S07]  /*1430*/  ISETP.NE.AND P2, PT, R9, 0x1, PT ;  /* 0x000000010900780c */ /* 0x004fce0003f45270 */
[----:B------:R-:W1:Y:S08]  /*1440*/  LDC R8, c[0x0][0xb20] ;  /* 0x0002c800ff087b82 */ /* 0x000e700000000800 */
[----:B------:R-:W2:Y:S01]  /*1450*/  LDC.64 R2, c[0x0][0xb28] ;  /* 0x0002ca00ff027b82 */ /* 0x000ea20000000a00 */
[----:B----4-:R-:W-:-:S04]  /*1460*/  IMAD.HI.U32 R13, R11, R5, RZ ;  /* 0x000000050b0d7227 */ /* 0x010fc800078e00ff */
[----:B------:R-:W-:-:S04]  /*1470*/  IMAD.HI.U32 R5, R92, R5, RZ ;  /* 0x000000055c057227 */ /* 0x000fc800078e00ff */
[----:B---3--:R-:W-:-:S05]  /*1480*/  IMAD.HI.U32 R14, R12, R6, RZ ;  /* 0x000000060c0e7227 */ /* 0x008fca00078e00ff */
[-C--:B------:R-:W-:Y:S01]  /*1490*/  @P2 SHF.R.U32.HI R12, RZ, R7.reuse, R14 ;  /* 0x00000007ff0c2219 */ /* 0x080fe2000001160e */
[----:B------:R-:W-:Y:S01]  /*14a0*/  IMAD.HI.U32 R14, R93, R6, RZ ;  /* 0x000000065d0e7227 */ /* 0x000fe200078e00ff */
[-C--:B-1----:R-:W-:Y:S02]  /*14b0*/  @P1 SHF.R.U32.HI R11, RZ, R8.reuse, R13 ;  /* 0x00000008ff0b1219 */ /* 0x082fe4000001160d */
[----:B------:R-:W-:Y:S02]  /*14c0*/  SHF.R.U32.HI R5, RZ, R8, R5 ;  /* 0x00000008ff057219 */ /* 0x000fe40000011605 */
[----:B------:R-:W-:Y:S02]  /*14d0*/  SHF.R.U32.HI R14, RZ, R7, R14 ;  /* 0x00000007ff0e7219 */ /* 0x000fe4000001160e */
[----:B------:R-:W-:Y:S01]  /*14e0*/  SEL R5, R92, R5, !P1 ;  /* 0x000000055c057207 */ /* 0x000fe20004800000 */
[----:B--2---:R-:W-:Y:S01]  /*14f0*/  IMAD.HI.U32 R13, R11, R2, RZ ;  /* 0x000000020b0d7227 */ /* 0x004fe200078e00ff */
[----:B------:R-:W-:-:S03]  /*1500*/  SEL R14, R93, R14, !P2 ;  /* 0x0000000e5d0e7207 */ /* 0x000fc60005000000 */
[----:B------:R-:W-:Y:S01]  /*1510*/  IMAD.HI.U32 R6, R12, R2, RZ ;  /* 0x000000020c067227 */ /* 0x000fe200078e00ff */
[----:B------:R-:W-:-:S04]  /*1520*/  @P0 SHF.R.U32.HI R11, RZ, R3, R13 ;  /* 0x00000003ff0b0219 */ /* 0x000fc8000001160d */
[----:B------:R-:W-:Y:S01]  /*1530*/  @P0 SHF.R.U32.HI R12, RZ, R3, R6 ;  /* 0x00000003ff0c0219 */ /* 0x000fe20000011606 */
[----:B------:R-:W-:-:S04]  /*1540*/  IMAD R11, R11, R10, RZ ;  /* 0x0000000a0b0b7224 */ /* 0x000fc800078e02ff */
[----:B------:R-:W-:Y:S01]  /*1550*/  IMAD R6, R12, R10, RZ ;  /* 0x0000000a0c067224 */ /* 0x000fe200078e02ff */
[----:B------:R-:W-:-:S04]  /*1560*/  ISETP.GE.AND P1, PT, R5, R11, PT ;  /* 0x0000000b0500720c */ /* 0x000fc80003f26270 */
[----:B------:R-:W-:Y:S01]  /*1570*/  ISETP.GE.OR P1, PT, R14, R6, P1 ;  /* 0x000000060e00720c */ /* 0x000fe20000f26670 */
[----:B------:R-:W-:-:S05]  /*1580*/  IMAD.HI.U32 R6, R5, R2, RZ ;  /* 0x0000000205067227 */ /* 0x000fca00078e00ff */
[----:B------:R-:W-:-:S04]  /*1590*/  SHF.R.U32.HI R6, RZ, R3, R6 ;  /* 0x00000003ff067219 */ /* 0x000fc80000011606 */
[----:B------:R-:W-:-:S03]  /*15a0*/  SEL R6, R5, R6, !P0 ;  /* 0x0000000605067207 */ /* 0x000fc60004000000 */
[----:B------:R-:W-:Y:S01]  /*15b0*/  @!P1 IMAD.HI.U32 R7, R14, R2, RZ ;  /* 0x000000020e079227 */ /* 0x000fe200078e00ff */
[----:B------:R-:W-:-:S04]  /*15c0*/  IADD3 R2, PT, PT, -R6, RZ, RZ ;  /* 0x000000ff06027210 */ /* 0x000fc80007ffe1ff */
[----:B------:R-:W-:Y:S01]  /*15d0*/  @!P1 SHF.R.U32.HI R3, RZ, R3, R7 ;  /* 0x00000003ff039219 */ /* 0x000fe20000011607 */
[----:B------:R-:W-:Y:S01]  /*15e0*/  IMAD R2, R10, R2, R5 ;  /* 0x000000020a027224 */ /* 0x000fe200078e0205 */
[----:B------:R-:W-:Y:S02]  /*15f0*/  IADD3 R7, PT, PT, -R5, RZ, RZ ;  /* 0x000000ff05077210 */ /* 0x000fe40007ffe1ff */
[----:B------:R-:W-:-:S03]  /*1600*/  @!P1 SEL R3, R14, R3, !P0 ;  /* 0x000000030e039207 */ /* 0x000fc60004000000 */
[----:B------:R-:W-:Y:S02]  /*1610*/  IMAD R7, R4, R7, R92 ;  /* 0x0000000704077224 */ /* 0x000fe400078e025c */
[--C-:B------:R-:W-:Y:S02]  /*1620*/  @!P1 IMAD.IADD R6, R6, 0x1, -R3.reuse ;  /* 0x0000000106069824 */ /* 0x100fe400078e0a03 */
[----:B------:R-:W-:Y:S01]  /*1630*/  @!P1 IMAD R3, R2, R12, R3 ;  /* 0x0000000c02039224 */ /* 0x000fe200078e0203 */
[----:B------:R-:W-:Y:S01]  /*1640*/  IADD3 R2, PT, PT, -R14, RZ, RZ ;  /* 0x000000ff0e027210 */ /* 0x000fe20007ffe1ff */
[----:B------:R-:W-:Y:S02]  /*1650*/  @!P1 IMAD R5, R6, R10, R14 ;  /* 0x0000000a06059224 */ /* 0x000fe400078e020e */
[----:B------:R-:W-:Y:S02]  /*1660*/  @!P1 IMAD.MOV.U32 R14, RZ, RZ, R3 ;  /* 0x000000ffff0e9224 */ /* 0x000fe400078e0003 */
[----:B------:R-:W-:-:S02]  /*1670*/  IMAD R2, R9, R2, R93 ;  /* 0x0000000209027224 */ /* 0x000fc400078e025d */
[----:B------:R-:W-:Y:S02]  /*1680*/  IMAD R92, R5, R4, R7 ;  /* 0x00000004055c7224 */ /* 0x000fe400078e0207 */
[----:B------:R-:W-:Y:S02]  /*1690*/  IMAD R93, R14, R9, R2 ;  /* 0x000000090e5d7224 */ /* 0x000fe400078e0202 */
.L_x_16:
[----:B------:R-:W1:Y:S01]  /*16a0*/  LDCU UR4, c[0x0][0xb30] ;  /* 0x00016600ff0477ac */ /* 0x000e620008000800 */
[----:B------:R-:W2:Y:S08]  /*16b0*/  S2UR UR37, SR_CgaCtaId ;  /* 0x00000000002579c3 */ /* 0x000eb00000008800 */
[----:B------:R-:W3:Y:S01]  /*16c0*/  LDC R40, c[0x0][0xb24] ;  /* 0x0002c900ff287b82 */ /* 0x000ee20000000800 */
[----:B-1----:R-:W-:-:S09]  /*16d0*/  UISETP.NE.AND UP1, UPT, UR4, 0x1, UPT ;  /* 0x000000010400788c */ /* 0x002fd2000bf25270 */
[----:B--2---:R-:W-:Y:S05]  /*16e0*/  BRA.U UP1, `(.L_x_17) ;  /* 0x0000000101407547 */ /* 0x004fea000b800000 */
[----:B------:R-:W1:Y:S08]  /*16f0*/  LDC.64 R4, c[0x0][0xb10] ;  /* 0x0002c400ff047b82 */ /* 0x000e700000000a00 */
[----:B------:R-:W2:Y:S08]  /*1700*/  LDC.64 R2, c[0x0][0xb18] ;  /* 0x0002c600ff027b82 */ /* 0x000eb00000000a00 */
[----:B------:R-:W4:Y:S08]  /*1710*/  LDC R6, c[0x0][0xb20] ;  /* 0x0002c800ff067b82 */ /* 0x000f300000000800 */
[----:B------:R-:W3:Y:S01]  /*1720*/  LDC R7, c[0x0][0xb0c] ;  /* 0x0002c300ff077b82 */ /* 0x000ee20000000800 */
[----:B-1----:R-:W-:-:S05]  /*1730*/  IMAD.HI.U32 R4, R93, R4, RZ ;  /* 0x000000045d047227 */ /* 0x002fca00078e00ff */
[----:B------:R-:W-:Y:S01]  /*1740*/  SHF.R.U32.HI R4, RZ, R5, R4 ;  /* 0x00000005ff047219 */ /* 0x000fe20000011604 */
[----:B--2---:R-:W-:Y:S01]  /*1750*/  IMAD.HI.U32 R3, R92, R3, RZ ;  /* 0x000000035c037227 */ /* 0x004fe200078e00ff */
[----:B------:R-:W-:-:S04]  /*1760*/  ISETP.NE.AND P0, PT, R2, 0x1, PT ;  /* 0x000000010200780c */ /* 0x000fc80003f05270 */
[----:B----4-:R-:W-:-:S04]  /*1770*/  SHF.R.U32.HI R3, RZ, R6, R3 ;  /* 0x00000006ff037219 */ /* 0x010fc80000011603 */
[----:B------:R-:W-:Y:S02]  /*1780*/  SEL R3, R92, R3, !P0 ;  /* 0x000000035c037207 */ /* 0x000fe40004000000 */
[----:B---3--:R-:W-:-:S04]  /*1790*/  ISETP.NE.AND P1, PT, R7, 0x1, PT ;  /* 0x000000010700780c */ /* 0x008fc80003f25270 */
[----:B------:R-:W-:-:S05]  /*17a0*/  SEL R4, R93, R4, !P1 ;  /* 0x000000045d047207 */ /* 0x000fca0004800000 */
[----:B------:R-:W-:Y:S02]  /*17b0*/  IMAD.IADD R5, R3, 0x1, -R4 ;  /* 0x0000000103057824 */ /* 0x000fe400078e0a04 */
[----:B------:R-:W-:Y:S02]  /*17c0*/  IMAD.IADD R3, R4, 0x1, -R3 ;  /* 0x0000000104037824 */ /* 0x000fe400078e0a03 */
[----:B------:R-:W-:Y:S02]  /*17d0*/  IMAD R93, R5, R7, R93 ;  /* 0x00000007055d7224 */ /* 0x000fe400078e025d */
[----:B------:R-:W-:-:S07]  /*17e0*/  IMAD R92, R3, R2, R92 ;  /* 0x00000002035c7224 */ /* 0x000fce00078e025c */
.L_x_17:
[----:B------:R-:W-:Y:S01]  /*17f0*/  BAR.SYNC.DEFER_BLOCKING 0x0 ;  /* 0x0000000000007b1d */ /* 0x000fe20000010000 */
[----:B------:R-:W-:Y:S01]  /*1800*/  UISETP.NE.AND UP1, UPT, UR8, 0x2, UPT ;  /* 0x000000020800788c */ /* 0x000fe2000bf25270 */
[----:B------:R-:W-:Y:S02]  /*1810*/  ISETP.NE.OR P5, PT, R0, 0x2, !P5 ;  /* 0x000000020000780c */ /* 0x000fe40006fa5670 */
[----:B------:R-:W-:-:S06]  /*1820*/  LOP3.LUT R2, R108, 0x1f, RZ, 0xc0, !PT ;  /* 0x0000001f6c027812 */ /* 0x000fcc00078ec0ff */
[----:B------:R-:W-:Y:S05]  /*1830*/  BRA.U UP1, `(.L_x_18) ;  /* 0x0000002501907547 */ /* 0x000fea000b800000 */
[----:B------:R-:W1:Y:S01]  /*1840*/  LDCU UR13, c[0x0][0x38c] ;  /* 0x00007180ff0d77ac */ /* 0x000e620008000800 */
[----:B------:R-:W2:Y:S01]  /*1850*/  LDC R8, c[0x0][0x370] ;  /* 0x0000dc00ff087b82 */ /* 0x000ea20000000800 */
[----:B------:R-:W-:Y:S01]  /*1860*/  PLOP3.LUT P1, PT, PT, PT, UP2, 0x80, 0x8 ;  /* 0x000000000008781c */ /* 0x000fe20003f2f028 */
[----:B------:R-:W-:Y:S01]  /*1870*/  IMAD.MOV.U32 R15, RZ, RZ, 0x1 ;  /* 0x00000001ff0f7424 */ /* 0x000fe200078e00ff */
[----:B------:R-:W-:Y:S01]  /*1880*/  ISETP.EQ.OR P4, PT, R2, RZ, P5 ;  /* 0x000000ff0200720c */ /* 0x000fe20002f82670 */
[----:B------:R-:W-:Y:S01]  /*1890*/  IMAD.MOV.U32 R14, RZ, RZ, RZ ;  /* 0x000000ffff0e7224 */ /* 0x000fe200078e00ff */
[----:B------:R-:W-:Y:S02]  /*18a0*/  PLOP3.LUT P1, PT, P1, PT, PT, 0x8, 0x80 ;  /* 0x000000000080781c */ /* 0x000fe40000f2e170 */
[----:B------:R-:W-:Y:S01]  /*18b0*/  CS2R R12, SRZ ;  /* 0x00000000000c7805 */ /* 0x000fe2000001ff00 */
[----:B------:R-:W-:Y:S01]  /*18c0*/  IMAD.MOV.U32 R11, RZ, RZ, 0x1 ;  /* 0x00000001ff0b7424 */ /* 0x000fe200078e00ff */
[----:B------:R-:W4:Y:S01]  /*18d0*/  LDC R0, c[0x0][0x374] ;  /* 0x0000dd00ff007b82 */ /* 0x000f220000000800 */
[----:B------:R-:W2:Y:S01]  /*18e0*/  LDCU.64 UR22, c[0x0][0x348] ;  /* 0x00006900ff1677ac */ /* 0x000ea20008000a00 */
[----:B------:R-:W-:Y:S01]  /*18f0*/  UMOV UR6, URZ ;  /* 0x000000ff00067c82 */ /* 0x000fe20008000000 */
[----:B-1----:R-:W-:-:S04]  /*1900*/  UIADD3 UR5, UPT, UPT, UR13, 0xf, URZ ;  /* 0x0000000f0d057890 */ /* 0x002fc8000fffe0ff */
[----:B------:R-:W-:-:S04]  /*1910*/  USHF.R.S32.HI UR4, URZ, 0x1f, UR5 ;  /* 0x0000001fff047899 */ /* 0x000fc80008011405 */
[----:B------:R-:W-:-:S04]  /*1920*/  ULEA.HI UR4, UR4, UR5, URZ, 0x4 ;  /* 0x0000000504047291 */ /* 0x000fc8000f8f20ff */
[----:B------:R-:W-:Y:S02]  /*1930*/  USHF.R.S32.HI UR15, URZ, 0x4, UR4 ;  /* 0x00000004ff0f7899 */ /* 0x000fe40008011404 */
[----:B------:R-:W-:Y:S02]  /*1940*/  UIADD3 UR4, UPT, UPT, UR13, -0x1, URZ ;  /* 0xffffffff0d047890 */ /* 0x000fe4000fffe0ff */
[----:B------:R-:W-:Y:S02]  /*1950*/  UISETP.LT.U32.AND UP0, UPT, UR15, 0x29, UPT ;  /* 0x000000290f00788c */ /* 0x000fe4000bf01070 */
[----:B------:R-:W-:Y:S02]  /*1960*/  UISETP.GE.U32.AND UP1, UPT, UR4, -0x1f, UPT ;  /* 0xffffffe10400788c */ /* 0x000fe4000bf26070 */
[----:B------:R-:W-:Y:S02]  /*1970*/  USEL UR14, UR15, 0x29, UP0 ;  /* 0x000000290f0e7887 */ /* 0x000fe40008000000 */
[----:B------:R-:W-:-:S02]  /*1980*/  UIADD3 UR13, UPT, UPT, UR13, 0x1e, URZ ;  /* 0x0000001e0d0d7890 */ /* 0x000fc4000fffe0ff */
[----:B------:R-:W-:Y:S02]  /*1990*/  UIADD3 UR5, UPT, UPT, UR14, -0x1, URZ ;  /* 0xffffffff0e057890 */ /* 0x000fe4000fffe0ff */
[----:B------:R-:W-:-:S03]  /*19a0*/  UIADD3 UR7, UPT, UPT, UR15, -UR14, URZ ;  /* 0x8000000e0f077290 */ /* 0x000fc6000fffe0ff */
[----:B------:R-:W-:-:S04]  /*19b0*/  @UP1 UIADD3 UR5, UPT, UPT, UR14, URZ, URZ ;  /* 0x000000ff0e051290 */ /* 0x000fc8000fffe0ff */
[----:B--2---:R-:W-:-:S12]  /*19c0*/  UIADD3 UR5, UPT, UPT, UR5, 0x1, URZ ;  /* 0x0000000105057890 */ /* 0x004fd8000fffe0ff */
.L_x_36:
[----:B------:R-:W-:Y:S01]  /*19d0*/  UISETP.NE.AND UP0, UPT, UR37, URZ, UPT ;  /* 0x000000ff2500728c */ /* 0x000fe2000bf05270 */
[----:B------:R-:W1:Y:S08]  /*19e0*/  S2UR UR37, SR_CgaCtaId ;  /* 0x00000000002579c3 */ /* 0x000e700000008800 */
[----:B------:R-:W-:Y:S05]  /*19f0*/  BRA.U UP0, `(.L_x_19) ;  /* 0x0000000100347547 */ /* 0x000fea000b800000 */
[----:B------:R-:W2:Y:S01]  /*1a00*/  S2R R2, SR_CgaCtaId ;  /* 0x0000000000027919 */ /* 0x000ea20000008800 */
[----:B------:R-:W-:-:S04]  /*1a10*/  MOV R3, 0x400 ;  /* 0x0000040000037802 */ /* 0x000fc80000000f00 */
[----:B--2---:R-:W-:Y:S02]  /*1a20*/  LEA R2, R2, R3, 0x18 ;  /* 0x0000000302027211 */ /* 0x004fe400078ec0ff */
[----:B------:R-:W-:-:S03]  /*1a30*/  SHF.L.U32 R3, R11, 0x1f, RZ ;  /* 0x0000001f0b037819 */ /* 0x000fc600000006ff */
[----:B------:R-:W-:-:S04]  /*1a40*/  IMAD R2, R12, 0x8, R2 ;  /* 0x000000080c027824 */ /* 0x000fc800078e0202 */
[----:B------:R-:W2:Y:S02]  /*1a50*/  SYNCS.PHASECHK.TRANS64.TRYWAIT P0, [R2+URZ+0x330], R3 ;  /* 0x00033003020075a7 */ /* 0x000ea400080011ff */
[----:B--2---:R-:W-:Y:S05]  /*1a60*/  @!P0 BRA `(.L_x_20) ;  /* 0x0000006000608947 */ /* 0x004fea0003800000 */
.L_x_140:
[----:B------:R-:W-:Y:S01]  /*1a70*/  VIADD R12, R12, 0x1 ;  /* 0x000000010c0c7836 */ /* 0x000fe20000000000 */
[----:B------:R2:W-:Y:S04]  /*1a80*/  SYNCS.ARRIVE.TRANS64.A1T0 RZ, [R2+URZ+0x320], RZ ;  /* 0x000320ff02ff79a7 */ /* 0x0005e800081000ff */
[----:B------:R-:W-:-:S04]  /*1a90*/  ISETP.NE.AND P0, PT, R12, 0x2, PT ;  /* 0x000000020c00780c */ /* 0x000fc80003f05270 */
[----:B------:R-:W-:Y:S02]  /*1aa0*/  SEL R12, R12, RZ, P0 ;  /* 0x000000ff0c0c7207 */ /* 0x000fe40000000000 */
[----:B--2---:R-:W-:-:S04]  /*1ab0*/  SEL R2, RZ, 0x1, P0 ;  /* 0x00000001ff027807 */ /* 0x004fc80000000000 */
[----:B------:R-:W-:-:S07]  /*1ac0*/  LOP3.LUT R11, R11, R2, RZ, 0x3c, !PT ;  /* 0x000000020b0b7212 */ /* 0x000fce00078e3cff */
.L_x_19:
[----:B------:R-:W-:Y:S01]  /*1ad0*/  UMOV UR4, 0x400 ;  /* 0x0000040000047882 */ /* 0x000fe20000000000 */
[----:B------:R-:W-:Y:S01]  /*1ae0*/  SHF.L.U32 R2, R15, 0x1f, RZ ;  /* 0x0000001f0f027819 */ /* 0x000fe200000006ff */
[----:B-1----:R-:W-:Y:S01]  /*1af0*/  ULEA UR4, UR37, UR4, 0x18 ;  /* 0x0000000425047291 */ /* 0x002fe2000f8ec0ff */
[----:B------:R-:W-:Y:S01]  /*1b00*/  R2UR UR35, R93 ;  /* 0x000000005d2372ca */ /* 0x000fe200000e0000 */
[----:B------:R-:W-:Y:S01]  /*1b10*/  UISETP.GE.U32.AND UP0, UPT, UR13, 0x1f, UPT ;  /* 0x0000001f0d00788c */ /* 0x000fe2000bf06070 */
[----:B------:R-:W-:Y:S01]  /*1b20*/  R2UR UR11, R92 ;  /* 0x000000005c0b72ca */ /* 0x000fe200000e0000 */
[----:B------:R-:W-:Y:S01]  /*1b30*/  ULEA UR8, UR6, UR4, 0x3 ;  /* 0x0000000406087291 */ /* 0x000fe2000f8e18ff */
[----:B------:R-:W-:-:S08]  /*1b40*/  UMOV UR24, URZ ;  /* 0x000000ff00187c82 */ /* 0x000fd00008000000 */
[----:B------:R1:W2:Y:S01]  /*1b50*/  SYNCS.PHASECHK.TRANS64.TRYWAIT P0, [UR8+0x148], R2 ;  /* 0x00014802ff0075a7 */ /* 0x0002a20008001108 */
[----:B------:R-:W-:Y:S02]  /*1b60*/  USHF.L.U32 UR35, UR35, 0x7, URZ ;  /* 0x0000000723237899 */ /* 0x000fe400080006ff */
[----:B------:R-:W-:Y:S01]  /*1b70*/  USHF.L.U32 UR11, UR11, 0x5, URZ ;  /* 0x000000050b0b7899 */ /* 0x000fe200080006ff */
[----:B------:R-:W-:Y:S11]  /*1b80*/  BRA.U !UP0, `(.L_x_21) ;  /* 0x0000000108a87547 */ /* 0x000ff6000b800000 */
[----:B------:R-:W-:Y:S01]  /*1b90*/  UMOV UR16, URZ ;  /* 0x000000ff00107c82 */ /* 0x000fe20008000000 */
[----:B------:R-:W-:-:S05]  /*1ba0*/  UMOV UR17, UR6 ;  /* 0x0000000600117c82 */ /* 0x000fca0008000000 */
.L_x_26:
[----:B-1----:R-:W-:Y:S01]  /*1bb0*/  ULEA UR33, UR17, UR4, 0x3 ;  /* 0x0000000411217291 */ /* 0x002fe2000f8e18ff */
[----:B--2---:R-:W-:Y:S01]  /*1bc0*/  @!P5 MOV R3, 0x1400 ;  /* 0x000014000003d802 */ /* 0x004fe20000000f00 */
[----:B--2---:R-:W-:Y:S10]  /*1bd0*/  @P0 BRA `(.L_x_22) ;  /* 0x00000000000c0947 */ /* 0x004ff40003800000 */
[----:B------:R-:W-:-:S04]  /*1be0*/  SHF.L.U32 R4, R15, 0x1f, RZ ;  /* 0x0000001f0f047819 */ /* 0x000fc800000006ff */
[----:B------:R-:W2:Y:S02]  /*1bf0*/  SYNCS.PHASECHK.TRANS64.TRYWAIT P0, [UR33+0x148], R4 ;  /* 0x00014804ff0075a7 */ /* 0x000ea40008001121 */
[----:B--2---:R-:W-:Y:S05]  /*1c00*/  @!P0 BRA `(.L_x_23) ;  /* 0x00000060000c8947 */ /* 0x004fea0003800000 */
.L_x_22:
[----:B------:R2:W-:Y:S01]  /*1c10*/  @!P5 SYNCS.ARRIVE.TRANS64 RZ, [UR33], R3 ;  /* 0x00000003ffffd9a7 */ /* 0x0005e20008000021 */
[----:B------:R-:W-:Y:S04]  /*1c20*/  BSSY.RECONVERGENT B0, `(.L_x_24) ;  /* 0x0000003000007945 */ /* 0x000fe80003800200 */
[----:B------:R-:W-:Y:S05]  /*1c30*/  @P4 BRA `(.L_x_25) ;  /* 0x0000000000044947 */ /* 0x000fea0003800000 */
[----:B------:R-:W-:Y:S05]  /*1c40*/  BPT.TRAP 0x1 ;  /* 0x000000040000795c */ /* 0x000fea0000300000 */
.L_x_25:
[----:B------:R-:W-:Y:S05]  /*1c50*/  BSYNC.RECONVERGENT B0 ;  /* 0x0000000000007941 */ /* 0x000fea0003800200 */
.L_x_24:
[----:B------:R-:W-:Y:S02]  /*1c60*/  UIADD3 UR6, UPT, UPT, UR17, 0x1, URZ ;  /* 0x0000000111067890 */ /* 0x000fe4000fffe0ff */
[----:B------:R-:W-:Y:S02]  /*1c70*/  ULEA UR32, UR17, UR4, 0xc ;  /* 0x0000000411207291 */ /* 0x000fe4000f8e60ff */
[----:B------:R-:W-:Y:S02]  /*1c80*/  UISETP.NE.AND UP0, UPT, UR6, 0x29, UPT ;  /* 0x000000290600788c */ /* 0x000fe4000bf05270 */
[----:B------:R-:W-:Y:S02]  /*1c90*/  UIADD3 UR26, UP1, UPT, UR22, 0x80, URZ ;  /* 0x00000080161a7890 */ /* 0x000fe4000ff3e0ff */
[----:B------:R-:W-:Y:S02]  /*1ca0*/  USEL UR9, URZ, 0x1, UP0 ;  /* 0x00000001ff097887 */ /* 0x000fe40008000000 */
[----:B------:R-:W-:-:S02]  /*1cb0*/  USEL UR6, UR6, URZ, UP0 ;  /* 0x000000ff06067287 */ /* 0x000fc40008000000 */
[----:B------:R-:W-:Y:S02]  /*1cc0*/  UIADD3 UR20, UP0, UPT, UR22, 0x180, URZ ;  /* 0x0000018016147890 */ /* 0x000fe4000ff1e0ff */
[----:B------:R-:W-:Y:S01]  /*1cd0*/  ULEA UR8, UR6, UR4, 0x3 ;  /* 0x0000000406087291 */ /* 0x000fe2000f8e18ff */
[----:B------:R-:W-:Y:S01]  /*1ce0*/  LOP3.LUT R15, R15, UR9, RZ, 0x3c, !PT ;  /* 0x000000090f0f7c12 */ /* 0x000fe2000f8e3cff */
[----:B------:R-:W-:Y:S02]  /*1cf0*/  USHF.L.U32 UR34, UR16, 0x4, URZ ;  /* 0x0000000410227899 */ /* 0x000fe400080006ff */
[----:B------:R-:W-:Y:S01]  /*1d00*/  UIADD3.X UR27, UPT, UPT, URZ, UR23, URZ, UP1, !UPT ;  /* 0x00000017ff1b7290 */ /* 0x000fe20008ffe4ff */
[----:B-1----:R-:W-:Y:S01]  /*1d10*/  SHF.L.U32 R2, R15, 0x1f, RZ ;  /* 0x0000001f0f027819 */ /* 0x002fe200000006ff */
[----:B------:R-:W-:Y:S02]  /*1d20*/  UIADD3 UR32, UPT, UPT, UR32, 0x4600, URZ ;  /* 0x0000460020207890 */ /* 0x000fe4000fffe0ff */
[----:B------:R-:W-:Y:S01]  /*1d30*/  UIADD3.X UR21, UPT, UPT, URZ, UR23, URZ, UP0, !UPT ;  /* 0x00000017ff157290 */ /* 0x000fe200087fe4ff */
[----:B------:R1:W1:Y:S01]  /*1d40*/  SYNCS.PHASECHK.TRANS64.TRYWAIT P0, [UR8+0x148], R2 ;  /* 0x00014802ff0075a7 */ /* 0x0002620008001108 */
[----:B------:R-:W-:Y:S01]  /*1d50*/  ULEA UR8, UR17, UR4, 0xa ;  /* 0x0000000411087291 */ /* 0x000fe2000f8e50ff */
[----:B------:R-:W-:Y:S01]  /*1d60*/  UMOV UR18, 0x0 ;  /* 0x0000000000127882 */ /* 0x000fe20000000000 */
[----:B------:R-:W-:-:S02]  /*1d70*/  UMOV UR19, 0x10000000 ;  /* 0x1000000000137882 */ /* 0x000fc40000000000 */
[----:B------:R-:W-:Y:S01]  /*1d80*/  UIADD3 UR8, UPT, UPT, UR8, 0x2d600, URZ ;  /* 0x0002d60008087890 */ /* 0x000fe2000fffe0ff */
[----:B------:R1:W-:Y:S01]  /*1d90*/  UTMALDG.3D [UR32], [UR26], desc[UR18] ;  /* 0x000012201a0075b4 */ /* 0x0003e20008011000 */
[----:B------:R-:W-:Y:S01]  /*1da0*/  UMOV UR12, UR36 ;  /* 0x00000024000c7c82 */ /* 0x000fe20008000000 */
[----:B------:R-:W-:Y:S01]  /*1db0*/  UMOV UR9, UR33 ;  /* 0x0000002100097c82 */ /* 0x000fe20008000000 */
[----:B------:R-:W-:Y:S01]  /*1dc0*/  UMOV UR10, UR34 ;  /* 0x00000022000a7c82 */ /* 0x000fe20008000000 */
[----:B------:R-:W-:Y:S01]  /*1dd0*/  UIADD3 UR16, UPT, UPT, UR16, 0x1, URZ ;  /* 0x0000000110107890 */ /* 0x000fe2000fffe0ff */
[----:B------:R-:W-:Y:S01]  /*1de0*/  UMOV UR24, UR5 ;  /* 0x0000000500187c82 */ /* 0x000fe20008000000 */
[----:B------:R-:W-:Y:S02]  /*1df0*/  UMOV UR17, UR6 ;  /* 0x0000000600117c82 */ /* 0x000fe40008000000 */
[----:B------:R1:W-:Y:S01]  /*1e00*/  UTMALDG.3D [UR8], [UR20], desc[UR18] ;  /* 0x00001208140075b4 */ /* 0x0003e20008011000 */
[----:B------:R-:W-:-:S09]  /*1e10*/  UISETP.NE.AND UP0, UPT, UR16, UR5, UPT ;  /* 0x000000051000728c */ /* 0x000fd2000bf05270 */
[----:B------:R-:W-:Y:S05]  /*1e20*/  BRA.U UP0, `(.L_x_26) ;  /* 0xfffffffd00607547 */ /* 0x000fea000b83ffff */
.L_x_21:
[----:B-1----:R-:W-:Y:S01]  /*1e30*/  ULEA UR8, UR6, UR4, 0x3 ;  /* 0x0000000406087291 */ /* 0x002fe2000f8e18ff */
[----:B------:R-:W-:Y:S01]  /*1e40*/  SHF.L.U32 R2, R15, 0x1f, RZ ;  /* 0x0000001f0f027819 */ /* 0x000fe200000006ff */
[----:B------:R-:W-:Y:S01]  /*1e50*/  @!P1 SYNCS.ARRIVE.TRANS64.A1T0 RZ, [UR4+0x2b8], RZ ;  /* 0x0002b8ffffff99a7 */ /* 0x000fe20008100004 */
[----:B------:R-:W-:-:S06]  /*1e60*/  UISETP.GT.AND UP0, UPT, UR15, UR14, UPT ;  /* 0x0000000e0f00728c */ /* 0x000fcc000bf04270 */
[----:B--2---:R1:W2:Y:S03]  /*1e70*/  SYNCS.PHASECHK.TRANS64.TRYWAIT P0, [UR8+0x148], R2 ;  /* 0x00014802ff0075a7 */ /* 0x0042a60008001108 */
[----:B------:R-:W-:Y:S05]  /*1e80*/  BRA.U !UP0, `(.L_x_27) ;  /* 0x0000000108ac7547 */ /* 0x000fea000b800000 */
[----:B------:R-:W-:Y:S01]  /*1e90*/  UIADD3 UR21, UPT, UPT, UR7, UR24, URZ ;  /* 0x0000001807157290 */ /* 0x000fe2000fffe0ff */
[----:B------:R-:W-:-:S11]  /*1ea0*/  UMOV UR25, UR6 ;  /* 0x0000000600197c82 */ /* 0x000fd60008000000 */
.L_x_32:
[----:B-1----:R-:W-:Y:S01]  /*1eb0*/  ULEA UR17, UR25, UR4, 0x3 ;  /* 0x0000000419117291 */ /* 0x002fe2000f8e18ff */
[----:B--2---:R-:W-:Y:S01]  /*1ec0*/  @!P5 MOV R3, 0x1400 ;  /* 0x000014000003d802 */ /* 0x004fe20000000f00 */
[----:B--2---:R-:W-:Y:S10]  /*1ed0*/  @P0 BRA `(.L_x_28) ;  /* 0x00000000000c0947 */ /* 0x004ff40003800000 */
[----:B------:R-:W-:-:S04]  /*1ee0*/  SHF.L.U32 R4, R15, 0x1f, RZ ;  /* 0x0000001f0f047819 */ /* 0x000fc800000006ff */
[----:B------:R-:W2:Y:S02]  /*1ef0*/  SYNCS.PHASECHK.TRANS64.TRYWAIT P0, [UR17+0x148], R4 ;  /* 0x00014804ff0075a7 */ /* 0x000ea40008001111 */
[----:B--2---:R-:W-:Y:S05]  /*1f00*/  @!P0 BRA `(.L_x_29) ;  /* 0x0000005c00648947 */ /* 0x004fea0003800000 */
.L_x_28:
[----:B------:R2:W-:Y:S01]  /*1f10*/  @!P5 SYNCS.ARRIVE.TRANS64 RZ, [UR17], R3 ;  /* 0x00000003ffffd9a7 */ /* 0x0005e20008000011 */
[----:B------:R-:W-:Y:S04]  /*1f20*/  BSSY.RECONVERGENT B0, `(.L_x_30) ;  /* 0x0000003000007945 */ /* 0x000fe80003800200 */
[----:B------:R-:W-:Y:S05]  /*1f30*/  @P4 BRA `(.L_x_31) ;  /* 0x0000000000044947 */ /* 0x000fea0003800000 */
[----:B------:R-:W-:Y:S05]  /*1f40*/  BPT.TRAP 0x1 ;  /* 0x000000040000795c */ /* 0x000fea0000300000 */
.L_x_31:
[----:B------:R-:W-:Y:S05]  /*1f50*/  BSYNC.RECONVERGENT B0 ;  /* 0x0000000000007941 */ /* 0x000fea0003800200 */
.L_x_30:
        /* <DEDUP_REMOVED lines=10> */
[----:B------:R-:W-:Y:S01]  /*2000*/  UIADD3 UR16, UPT, UPT, UR16, 0x4600, URZ ;  /* 0x0000460010107890 */ /* 0x000fe2000fffe0ff */
[----:B-1----:R-:W-:Y:S01]  /*2010*/  SHF.L.U32 R2, R15, 0x1f, RZ ;  /* 0x0000001f0f027819 */ /* 0x002fe200000006ff */
[----:B------:R-:W-:Y:S02]  /*2020*/  UIADD3.X UR31, UPT, UPT, URZ, UR23, URZ, UP1, !UPT ;  /* 0x00000017ff1f7290 */ /* 0x000fe40008ffe4ff */
[----:B------:R-:W-:Y:S01]  /*2030*/  UIADD3.X UR29, UPT, UPT, URZ, UR23, URZ, UP0, !UPT ;  /* 0x00000017ff1d7290 */ /* 0x000fe200087fe4ff */
[----:B------:R1:W1:Y:S01]  /*2040*/  SYNCS.PHASECHK.TRANS64.TRYWAIT P0, [UR8+0x148], R2 ;  /* 0x00014802ff0075a7 */ /* 0x0002620008001108 */
[----:B------:R-:W-:Y:S01]  /*2050*/  ULEA UR8, UR25, UR4, 0xa ;  /* 0x0000000419087291 */ /* 0x000fe2000f8e50ff */
[----:B------:R-:W-:Y:S01]  /*2060*/  UMOV UR26, 0x0 ;  /* 0x00000000001a7882 */ /* 0x000fe20000000000 */
[----:B------:R-:W-:-:S02]  /*2070*/  UMOV UR27, 0x10000000 ;  /* 0x10000000001b7882 */ /* 0x000fc40000000000 */
[----:B------:R-:W-:Y:S01]  /*2080*/  UIADD3 UR8, UPT, UPT, UR8, 0x2d600, URZ ;  /* 0x0002d60008087890 */ /* 0x000fe2000fffe0ff */
[----:B------:R-:W-:Y:S01]  /*2090*/  UMOV UR19, UR35 ;  /* 0x0000002300137c82 */ /* 0x000fe20008000000 */
[----:B------:R-:W-:Y:S01]  /*20a0*/  UMOV UR20, UR36 ;  /* 0x0000002400147c82 */ /* 0x000fe20008000000 */
[----:B------:R-:W-:Y:S01]  /*20b0*/  UMOV UR12, UR36 ;  /* 0x00000024000c7c82 */ /* 0x000fe20008000000 */
[----:B------:R-:W-:Y:S01]  /*20c0*/  UMOV UR9, UR17 ;  /* 0x0000001100097c82 */ /* 0x000fe20008000000 */
[----:B------:R-:W-:Y:S01]  /*20d0*/  UMOV UR10, UR18 ;  /* 0x00000012000a7c82 */ /* 0x000fe20008000000 */
[----:B------:R1:W-:Y:S01]  /*20e0*/  UTMALDG.3D [UR16], [UR30], desc[UR26] ;  /* 0x00001a101e0075b4 */ /* 0x0003e20008011000 */
[----:B------:R-:W-:Y:S01]  /*20f0*/  UIADD3 UR24, UPT, UPT, UR24, 0x1, URZ ;  /* 0x0000000118187890 */ /* 0x000fe2000fffe0ff */
[----:B------:R-:W-:-:S03]  /*2100*/  UMOV UR25, UR6 ;  /* 0x0000000600197c82 */ /* 0x000fc60008000000 */
[----:B------:R-:W-:Y:S01]  /*2110*/  UISETP.NE.AND UP0, UPT, UR24, UR21, UPT ;  /* 0x000000151800728c */ /* 0x000fe2000bf05270 */
[----:B------:R1:W-:Y:S08]  /*2120*/  UTMALDG.3D [UR8], [UR28], desc[UR26] ;  /* 0x00001a081c0075b4 */ /* 0x0003f00008011000 */
[----:B------:R-:W-:Y:S05]  /*2130*/  BRA.U UP0, `(.L_x_32) ;  /* 0xfffffffd005c7547 */ /* 0x000fea000b83ffff */
.L_x_27:
[C---:B-1----:R-:W-:Y:S01]  /*2140*/  LEA R2, R14.reuse, UR4, 0x3 ;  /* 0x000000040e027c11 */ /* 0x042fe2000f8e18ff */
[----:B------:R-:W-:Y:S01]  /*2150*/  NOP ;  /* 0x0000000000007918 */ /* 0x000fe20000000000 */
[----:B--2---:R-:W-:Y:S02]  /*2160*/  SHF.L.U32 R3, R13, 0x1f, RZ ;  /* 0x0000001f0d037819 */ /* 0x004fe400000006ff */
[----:B------:R-:W-:Y:S02]  /*2170*/  LEA R4, R14, UR4, 0x4 ;  /* 0x000000040e047c11 */ /* 0x000fe4000f8e20ff */
[----:B------:R-:W1:Y:S02]  /*2180*/  SYNCS.PHASECHK.TRANS64.TRYWAIT P0, [R2+URZ+0x2c0], R3 ;  /* 0x0002c003020075a7 */ /* 0x000e6400080011ff */
[----:B-1----:R-:W-:Y:S05]  /*2190*/  @!P0 BRA `(.L_x_33) ;  /* 0x0000005800d88947 */ /* 0x002fea0003800000 */
.L_x_143:
[----:B------:R-:W2:Y:S01]  /*21a0*/  LDS.128 R4, [R4+0x350] ;  /* 0x0003500004047984 */ /* 0x000ea20000000c00 */
[----:B---3--:R-:W-:Y:S01]  /*21b0*/  ISETP.GE.AND P0, PT, R40, 0x1, PT ;  /* 0x000000012800780c */ /* 0x008fe20003f06270 */
[----:B-1----:R-:W-:Y:S01]  /*21c0*/  VIADD R2, R2, 0x2d0 ;  /* 0x000002d002027836 */ /* 0x002fe20000000000 */
[----:B------:R-:W-:Y:S01]  /*21d0*/  @!PT LDS RZ, [RZ] ;  /* 0x00000000fffff984 */ /* 0x000fe20000000800 */
[----:B------:R-:W-:Y:S01]  /*21e0*/  @!PT LDS RZ, [RZ] ;  /* 0x00000000fffff984 */ /* 0x000fe20000000800 */
[----:B------:R-:W-:Y:S01]  /*21f0*/  @!PT LDS RZ, [RZ] ;  /* 0x00000000fffff984 */ /* 0x000fe20000000800 */
[----:B------:R-:W-:Y:S01]  /*2200*/  @!PT LDS RZ, [RZ] ;  /* 0x00000000fffff984 */ /* 0x000fe20000000800 */
[----:B------:R1:W-:Y:S06]  /*2210*/  MEMBAR.ALL.CTA ;  /* 0x0000000000007992 */ /* 0x0003ec0000008000 */
[----:B-1----:R-:W1:Y:S01]  /*2220*/  FENCE.VIEW.ASYNC.S ;  /* 0x00000000000073c6 */ /* 0x002e620000000000 */
[----:B------:R-:W-:-:S04]  /*2230*/  PRMT R2, RZ, 0x654, R2 ;  /* 0x00000654ff027816 */ /* 0x000fc80000000002 */
[----:B-1----:R1:W-:Y:S01]  /*2240*/  SYNCS.ARRIVE.TRANS64.RED.A1T0 RZ, [R2+URZ], RZ ;  /* 0x000000ff02ff79a7 */ /* 0x0023e200081004ff */
[----:B--2---:R-:W-:-:S13]  /*2250*/  LOP3.LUT P2, RZ, R6, 0x1, RZ, 0xc0, !PT ;  /* 0x0000000106ff7812 */ /* 0x004fda000784c0ff */
[----:B------:R-:W-:Y:S01]  /*2260*/  @P2 SHF.R.U32.HI R3, RZ, 0x10, R5 ;  /* 0x00000010ff032819 */ /* 0x000fe20000011605 */
[----:B------:R-:W-:Y:S01]  /*2270*/  VOTEU.ANY UP0, P2 ;  /* 0x0000000000ff7886 */ /* 0x000fe20001000100 */
[----:B------:R-:W-:Y:S02]  /*2280*/  @P2 MOV R10, R4 ;  /* 0x00000004000a2202 */ /* 0x000fe40000000f00 */
[----:B------:R-:W-:Y:S02]  /*2290*/  @P2 R2UR.BROADCAST UR8, R3 ;  /* 0x00000000030822ca */ /* 0x000fe400008e0000 */
[----:B------:R-:W-:-:S11]  /*22a0*/  @P2 LOP3.LUT R9, R5, 0xffff, RZ, 0xc0, !PT ;  /* 0x0000ffff05092812 */ /* 0x000fd600078ec0ff */
[----:B------:R-:W-:Y:S01]  /*22b0*/  @UP0 UMOV UR36, UR8 ;  /* 0x0000000800240c82 */ /* 0x000fe20008000000 */
[----:B-1----:R-:W-:Y:S05]  /*22c0*/  @!P0 BRA `(.L_x_34) ;  /* 0x0000000000b88947 */ /* 0x002fea0003800000 */
[----:B------:R-:W4:Y:S01]  /*22d0*/  LDC.64 R4, c[0x0][0xb18] ;  /* 0x0002c600ff047b82 */ /* 0x000f220000000a00 */
[----:B------:R-:W-:-:S07]  /*22e0*/  ISETP.NE.AND P3, PT, R40, 0x1, PT ;  /* 0x000000012800780c */ /* 0x000fce0003f65270 */
[----:B------:R-:W1:Y:S08]  /*22f0*/  LDC.64 R6, c[0x0][0xb10] ;  /* 0x0002c400ff067b82 */ /* 0x000e700000000a00 */
[----:B------:R-:W2:Y:S08]  /*2300*/  LDC R16, c[0x0][0xb20] ;  /* 0x0002c800ff107b82 */ /* 0x000eb00000000800 */
[----:B------:R-:W3:Y:S01]  /*2310*/  LDC R17, c[0x0][0xb0c] ;  /* 0x0002c300ff117b82 */ /* 0x000ee20000000800 */
[----:B----4-:R-:W-:Y:S01]  /*2320*/  IMAD.HI.U32 R19, R0, R5, RZ ;  /* 0x0000000500137227 */ /* 0x010fe200078e00ff */
[----:B------:R-:W-:-:S03]  /*2330*/  ISETP.NE.AND P0, PT, R4, 0x1, PT ;  /* 0x000000010400780c */ /* 0x000fc60003f05270 */
[----:B------:R-:W-:-:S03]  /*2340*/  IMAD.HI.U32 R5, R9, R5, RZ ;  /* 0x0000000509057227 */ /* 0x000fc600078e00ff */
[----:B------:R-:W4:Y:S01]  /*2350*/  LDC.64 R2, c[0x0][0xb28] ;  /* 0x0002ca00ff027b82 */ /* 0x000f220000000a00 */
[----:B-1----:R-:W-:-:S04]  /*2360*/  IMAD.HI.U32 R20, R8, R6, RZ ;  /* 0x0000000608147227 */ /* 0x002fc800078e00ff */
[----:B------:R-:W-:Y:S01]  /*2370*/  IMAD.HI.U32 R21, R10, R6, RZ ;  /* 0x000000060a157227 */ /* 0x000fe200078e00ff */
[----:B------:R-:W-:Y:S02]  /*2380*/  SHF.R.U32.HI R20, RZ, R7, R20 ;  /* 0x00000007ff147219 */ /* 0x000fe40000011614 */
[-C--:B--2---:R-:W-:Y:S02]  /*2390*/  SHF.R.U32.HI R19, RZ, R16.reuse, R19 ;  /* 0x00000010ff137219 */ /* 0x084fe40000011613 */
[----:B------:R-:W-:Y:S02]  /*23a0*/  SHF.R.U32.HI R5, RZ, R16, R5 ;  /* 0x00000010ff057219 */ /* 0x000fe40000011605 */
[----:B------:R-:W-:Y:S02]  /*23b0*/  SEL R19, R0, R19, !P0 ;  /* 0x0000001300137207 */ /* 0x000fe40004000000 */
[----:B------:R-:W-:Y:S02]  /*23c0*/  SHF.R.U32.HI R21, RZ, R7, R21 ;  /* 0x00000007ff157219 */ /* 0x000fe40000011615 */
[----:B---3--:R-:W-:-:S02]  /*23d0*/  ISETP.NE.AND P1, PT, R17, 0x1, PT ;  /* 0x000000011100780c */ /* 0x008fc40003f25270 */
[----:B------:R-:W-:Y:S02]  /*23e0*/  SEL R5, R9, R5, !P0 ;  /* 0x0000000509057207 */ /* 0x000fe40004000000 */
[----:B------:R-:W-:Y:S02]  /*23f0*/  SEL R20, R8, R20, !P1 ;  /* 0x0000001408147207 */ /* 0x000fe40004800000 */
[----:B------:R-:W-:Y:S01]  /*2400*/  SEL R21, R10, R21, !P1 ;  /* 0x000000150a157207 */ /* 0x000fe20004800000 */
[----:B----4-:R-:W-:-:S04]  /*2410*/  IMAD.HI.U32 R18, R19, R2, RZ ;  /* 0x0000000213127227 */ /* 0x010fc800078e00ff */
        /* <DEDUP_REMOVED lines=10> */
[----:B------:R-:W-:-:S04]  /*24c0*/  @!P0 IMAD.HI.U32 R7, R21, R2, RZ ;  /* 0x0000000215078227 */ /* 0x000fc800078e00ff */
[----:B------:R-:W-:Y:S01]  /*24d0*/  IMAD.MOV R2, RZ, RZ, -R6 ;  /* 0x000000ffff027224 */ /* 0x000fe200078e0a06 */
[----:B------:R-:W-:Y:S02]  /*24e0*/  @!P0 SHF.R.U32.HI R3, RZ, R3, R7 ;  /* 0x00000003ff038219 */ /* 0x000fe40000011607 */
[----:B------:R-:W-:Y:S01]  /*24f0*/  IADD3 R7, PT, PT, -R5, RZ, RZ ;  /* 0x000000ff05077210 */ /* 0x000fe20007ffe1ff */
[----:B------:R-:W-:Y:S01]  /*2500*/  IMAD R2, R40, R2, R5 ;  /* 0x0000000228027224 */ /* 0x000fe200078e0205 */
        /* <DEDUP_REMOVED lines=10> */
.L_x_34:
[----:B------:R-:W1:Y:S02]  /*25b0*/  LDCU UR8, c[0x0][0xb30] ;  /* 0x00016600ff0877ac */ /* 0x000e640008000800 */
[----:B-1----:R-:W-:-:S09]  /*25c0*/  UISETP.NE.AND UP0, UPT, UR8, 0x1, UPT ;  /* 0x000000010800788c */ /* 0x002fd2000bf05270 */
[----:B------:R-:W-:Y:S05]  /*25d0*/  BRA.U UP0, `(.L_x_35) ;  /* 0x0000000100407547 */ /* 0x000fea000b800000 */
[----:B------:R-:W1:Y:S08]  /*25e0*/  LDC.64 R4, c[0x0][0xb10] ;  /* 0x0002c400ff047b82 */ /* 0x000e700000000a00 */
[----:B------:R-:W2:Y:S08]  /*25f0*/  LDC.64 R2, c[0x0][0xb18] ;  /* 0x0002c600ff027b82 */ /* 0x000eb00000000a00 */
[----:B------:R-:W3:Y:S08]  /*2600*/  LDC R6, c[0x0][0xb20] ;  /* 0x0002c800ff067b82 */ /* 0x000ef00000000800 */
[----:B------:R-:W4:Y:S01]  /*2610*/  LDC R7, c[0x0][0xb0c] ;  /* 0x0002c300ff077b82 */ /* 0x000f220000000800 */
[----:B-1----:R-:W-:-:S05]  /*2620*/  IMAD.HI.U32 R4, R10, R4, RZ ;  /* 0x000000040a047227 */ /* 0x002fca00078e00ff */
[----:B------:R-:W-:Y:S01]  /*2630*/  SHF.R.U32.HI R4, RZ, R5, R4 ;  /* 0x00000005ff047219 */ /* 0x000fe20000011604 */
[----:B--2---:R-:W-:Y:S01]  /*2640*/  IMAD.HI.U32 R3, R9, R3, RZ ;  /* 0x0000000309037227 */ /* 0x004fe200078e00ff */
[----:B------:R-:W-:-:S04]  /*2650*/  ISETP.NE.AND P0, PT, R2, 0x1, PT ;  /* 0x000000010200780c */ /* 0x000fc80003f05270 */
[----:B---3--:R-:W-:-:S04]  /*2660*/  SHF.R.U32.HI R3, RZ, R6, R3 ;  /* 0x00000006ff037219 */ /* 0x008fc80000011603 */
[----:B------:R-:W-:Y:S02]  /*2670*/  SEL R3, R9, R3, !P0 ;  /* 0x0000000309037207 */ /* 0x000fe40004000000 */
[----:B----4-:R-:W-:-:S04]  /*2680*/  ISETP.NE.AND P1, PT, R7, 0x1, PT ;  /* 0x000000010700780c */ /* 0x010fc80003f25270 */
[----:B------:R-:W-:-:S05]  /*2690*/  SEL R4, R10, R4, !P1 ;  /* 0x000000040a047207 */ /* 0x000fca0004800000 */
[----:B------:R-:W-:Y:S02]  /*26a0*/  IMAD.IADD R5, R3, 0x1, -R4 ;  /* 0x0000000103057824 */ /* 0x000fe400078e0a04 */
[----:B------:R-:W-:Y:S02]  /*26b0*/  IMAD.IADD R3, R4, 0x1, -R3 ;  /* 0x0000000104037824 */ /* 0x000fe400078e0a03 */
[----:B------:R-:W-:Y:S02]  /*26c0*/  IMAD R10, R5, R7, R10 ;  /* 0x00000007050a7224 */ /* 0x000fe400078e020a */
[----:B------:R-:W-:-:S07]  /*26d0*/  IMAD R9, R3, R2, R9 ;  /* 0x0000000203097224 */ /* 0x000fce00078e0209 */
.L_x_35:
[----:B------:R-:W-:Y:S01]  /*26e0*/  VIADD R14, R14, 0x1 ;  /* 0x000000010e0e7836 */ /* 0x000fe20000000000 */
[----:B------:R-:W-:Y:S01]  /*26f0*/  PLOP3.LUT P1, PT, PT, PT, PT, 0x80, 0x8 ;  /* 0x000000000008781c */ /* 0x000fe20003f2f070 */
[----:B------:R-:W-:Y:S02]  /*2700*/  IMAD.IADD R93, R10, 0x1, R91 ;  /* 0x000000010a5d7824 */ /* 0x000fe400078e025b */
[----:B------:R-:W-:Y:S01]  /*2710*/  IMAD.IADD R92, R9, 0x1, R90 ;  /* 0x00000001095c7824 */ /* 0x000fe200078e025a */
[----:B------:R-:W-:-:S04]  /*2720*/  ISETP.NE.AND P0, PT, R14, 0x2, PT ;  /* 0x000000020e00780c */ /* 0x000fc80003f05270 */
[----:B------:R-:W-:Y:S02]  /*2730*/  SEL R2, RZ, 0x1, P0 ;  /* 0x00000001ff027807 */ /* 0x000fe40000000000 */
[----:B------:R-:W-:Y:S02]  /*2740*/  SEL R14, R14, RZ, P0 ;  /* 0x000000ff0e0e7207 */ /* 0x000fe40000000000 */
[----:B------:R-:W-:Y:S01]  /*2750*/  LOP3.LUT R13, R13, R2, RZ, 0x3c, !PT ;  /* 0x000000020d0d7212 */ /* 0x000fe200078e3cff */
[----:B------:R-:W-:Y:S06]  /*2760*/  @P2 BRA `(.L_x_36) ;  /* 0xfffffff000982947 */ /* 0x000fec000383ffff */
[----:B------:R-:W-:Y:S01]  /*2770*/  UIADD3 UR4, UPT, UPT, UR4, 0x148, URZ ;  /* 0x0000014804047890 */ /* 0x000fe2000fffe0ff */
[----:B------:R-:W-:-:S03]  /*2780*/  SHF.L.U32 R2, R15, 0x1f, RZ ;  /* 0x0000001f0f027819 */ /* 0x000fc600000006ff */
[----:B------:R-:W-:-:S09]  /*2790*/  ULEA UR5, UR6, UR4, 0x3 ;  /* 0x0000000406057291 */ /* 0x000fd2000f8e18ff */
[----:B------:R-:W1:Y:S02]  /*27a0*/  SYNCS.PHASECHK.TRANS64.TRYWAIT P0, [UR5], R2 ;  /* 0x00000002ff0075a7 */ /* 0x000e640008001105 */
[----:B-1----:R-:W-:Y:S05]  /*27b0*/  @!P0 BRA `(.L_x_37) ;  /* 0x0000005400648947 */ /* 0x002fea0003800000 */
.L_x_145:
[----:B------:R-:W-:-:S04]  /*27c0*/  UIADD3 UR6, UPT, UPT, UR6, 0x1, URZ ;  /* 0x0000000106067890 */ /* 0x000fc8000fffe0ff */
[----:B------:R-:W-:-:S04]  /*27d0*/  UISETP.NE.AND UP0, UPT, UR6, 0x29, UPT ;  /* 0x000000290600788c */ /* 0x000fc8000bf05270 */
[----:B------:R-:W-:Y:S02]  /*27e0*/  USEL UR7, URZ, 0x1, UP0 ;  /* 0x00000001ff077887 */ /* 0x000fe40008000000 */
[----:B------:R-:W-:-:S04]  /*27f0*/  USEL UR6, UR6, URZ, UP0 ;  /* 0x000000ff06067287 */ /* 0x000fc80008000000 */
[----:B------:R-:W-:Y:S01]  /*2800*/  ULEA UR5, UR6, UR4, 0x3 ;  /* 0x0000000406057291 */ /* 0x000fe2000f8e18ff */
[----:B-1----:R-:W-:-:S04]  /*2810*/  LOP3.LUT R2, R15, UR7, RZ, 0x3c, !PT ;  /* 0x000000070f027c12 */ /* 0x002fc8000f8e3cff */
[----:B------:R-:W-:-:S04]  /*2820*/  SHF.L.U32 R3, R2, 0x1f, RZ ;  /* 0x0000001f02037819 */ /* 0x000fc800000006ff */
[----:B------:R-:W1:Y:S02]  /*2830*/  SYNCS.PHASECHK.TRANS64.TRYWAIT P0, [UR5], R3 ;  /* 0x00000003ff0075a7 */ /* 0x000e640008001105 */
[----:B-1----:R-:W-:Y:S05]  /*2840*/  @!P0 BRA `(.L_x_38) ;  /* 0x0000005400588947 */ /* 0x002fea0003800000 */
.L_x_147:
[----:B------:R-:W-:-:S04]  /*2850*/  UIADD3 UR6, UPT, UPT, UR6, 0x1, URZ ;  /* 0x0000000106067890 */ /* 0x000fc8000fffe0ff */
[----:B------:R-:W-:-:S04]  /*2860*/  UISETP.NE.AND UP0, UPT, UR6, 0x29, UPT ;  /* 0x000000290600788c */ /* 0x000fc8000bf05270 */
[----:B------:R-:W-:Y:S02]  /*2870*/  USEL UR7, URZ, 0x1, UP0 ;  /* 0x00000001ff077887 */ /* 0x000fe40008000000 */
[----:B------:R-:W-:-:S04]  /*2880*/  USEL UR6, UR6, URZ, UP0 ;  /* 0x000000ff06067287 */ /* 0x000fc80008000000 */
[----:B------:R-:W-:Y:S01]  /*2890*/  ULEA UR5, UR6, UR4, 0x3 ;  /* 0x0000000406057291 */ /* 0x000fe2000f8e18ff */
[----:B------:R-:W-:-:S04]  /*28a0*/  LOP3.LUT R2, R2, UR7, RZ, 0x3c, !PT ;  /* 0x0000000702027c12 */ /* 0x000fc8000f8e3cff */
[----:B-1----:R-:W-:-:S04]  /*28b0*/  SHF.L.U32 R3, R2, 0x1f, RZ ;  /* 0x0000001f02037819 */ /* 0x002fc800000006ff */
[----:B------:R-:W1:Y:S02]  /*28c0*/  SYNCS.PHASECHK.TRANS64.TRYWAIT P0, [UR5], R3 ;  /* 0x00000003ff0075a7 */ /* 0x000e640008001105 */
[----:B-1----:R-:W-:Y:S05]  /*28d0*/  @!P0 BRA `(.L_x_39) ;  /* 0x00000054004c8947 */ /* 0x002fea0003800000 */
.L_x_149:
        /* <DEDUP_REMOVED lines=9> */
.L_x_151:
        /* <DEDUP_REMOVED lines=9> */
.L_x_153:
        /* <DEDUP_REMOVED lines=9> */
.L_x_155:
        /* <DEDUP_REMOVED lines=9> */
.L_x_157:
        /* <DEDUP_REMOVED lines=9> */
.L_x_159:
        /* <DEDUP_REMOVED lines=9> */
.L_x_161:
        /* <DEDUP_REMOVED lines=9> */
.L_x_163:
        /* <DEDUP_REMOVED lines=9> */
.L_x_165:
        /* <DEDUP_REMOVED lines=9> */
.L_x_167:
        /* <DEDUP_REMOVED lines=9> */
.L_x_169:
        /* <DEDUP_REMOVED lines=9> */
.L_x_171:
        /* <DEDUP_REMOVED lines=9> */
.L_x_173:
        /* <DEDUP_REMOVED lines=9> */
.L_x_175:
        /* <DEDUP_REMOVED lines=9> */
.L_x_177:
        /* <DEDUP_REMOVED lines=9> */
.L_x_179:
        /* <DEDUP_REMOVED lines=9> */
.L_x_181:
        /* <DEDUP_REMOVED lines=9> */
.L_x_183:
        /* <DEDUP_REMOVED lines=9> */
.L_x_185:
        /* <DEDUP_REMOVED lines=9> */
.L_x_187:
        /* <DEDUP_REMOVED lines=9> */
.L_x_189:
        /* <DEDUP_REMOVED lines=9> */
.L_x_191:
        /* <DEDUP_REMOVED lines=9> */
.L_x_193:
        /* <DEDUP_REMOVED lines=9> */
.L_x_195:
        /* <DEDUP_REMOVED lines=9> */
.L_x_197:
        /* <DEDUP_REMOVED lines=9> */
.L_x_199:
        /* <DEDUP_REMOVED lines=9> */
.L_x_201:
        /* <DEDUP_REMOVED lines=9> */
.L_x_203:
        /* <DEDUP_REMOVED lines=9> */
.L_x_205:
        /* <DEDUP_REMOVED lines=9> */
.L_x_207:
        /* <DEDUP_REMOVED lines=9> */
.L_x_209:
        /* <DEDUP_REMOVED lines=9> */
.L_x_211:
        /* <DEDUP_REMOVED lines=9> */
.L_x_213:
        /* <DEDUP_REMOVED lines=9> */
.L_x_215:
        /* <DEDUP_REMOVED lines=9> */
.L_x_217:
        /* <DEDUP_REMOVED lines=9> */
.L_x_219:
        /* <DEDUP_REMOVED lines=9> */
.L_x_221:
        /* <DEDUP_REMOVED lines=9> */
.L_x_223:
[----:B------:R-:W-:-:S04]  /*3db0*/  UIADD3 UR6, UPT, UPT, UR6, 0x1, URZ ;  /* 0x0000000106067890 */ /* 0x000fc8000fffe0ff */
[----:B------:R-:W-:-:S04]  /*3dc0*/  UISETP.NE.AND UP0, UPT, UR6, 0x29, UPT ;  /* 0x000000290600788c */ /* 0x000fc8000bf05270 */
[----:B------:R-:W-:Y:S02]  /*3dd0*/  USEL UR5, URZ, 0x1, UP0 ;  /* 0x00000001ff057887 */ /* 0x000fe40008000000 */
[----:B------:R-:W-:-:S04]  /*3de0*/  USEL UR6, UR6, URZ, UP0 ;  /* 0x000000ff06067287 */ /* 0x000fc80008000000 */
[----:B------:R-:W-:Y:S01]  /*3df0*/  ULEA UR6, UR6, UR4, 0x3 ;  /* 0x0000000406067291 */ /* 0x000fe2000f8e18ff */
[----:B------:R-:W-:-:S04]  /*3e00*/  LOP3.LUT R2, R2, UR5, RZ, 0x3c, !PT ;  /* 0x0000000502027c12 */ /* 0x000fc8000f8e3cff */
[----:B------:R-:W-:Y:S01]  /*3e10*/  SHF.L.U32 R2, R2, 0x1f, RZ ;  /* 0x0000001f02027819 */ /* 0x000fe200000006ff */
[----:B-1--4-:R-:W-:-:S07]  /*3e20*/  IMAD.U32 R0, RZ, RZ, UR6 ;  /* 0x00000006ff007e24 */ /* 0x012fce000f8e00ff */
.L_x_77:
[----:B-1----:R1:W2:Y:S02]  /*3e30*/  SYNCS.PHASECHK.TRANS64.TRYWAIT P0, [R0+URZ], R2 ;  /* 0x00000002000075a7 */ /* 0x0022a400080011ff */
[----:B--2---:R-:W-:Y:S05]  /*3e40*/  @!P0 NANOSLEEP.SYNCS 0x989680 ;  /* 0x009896800000895d */ /* 0x004fea0003900000 */
[----:B------:R-:W2:Y:S02]  /*3e50*/  @!P0 SYNCS.PHASECHK.TRANS64 P0, [R0+URZ], R2 ;  /* 0x00000002000085a7 */ /* 0x000ea400080010ff */
[----:B--2---:R-:W-:Y:S05]  /*3e60*/  @P0 EXIT ;  /* 0x000000000000094d */ /* 0x004fea0003800000 */
[----:B------:R-:W-:Y:S05]  /*3e70*/  BRA `(.L_x_77) ;  /* 0xfffffffc00ec7947 */ /* 0x000fea000383ffff */
.L_x_18:
[----:B------:R-:W-:-:S04]  /*3e80*/  UISETP.NE.AND UP1, UPT, UR37, URZ, UPT ;  /* 0x000000ff2500728c */ /* 0x000fc8000bf25270 */
[----:B------:R-:W-:-:S09]  /*3e90*/  UISETP.NE.OR UP1, UPT, UR8, 0x1, UP1 ;  /* 0x000000010800788c */ /* 0x000fd20008f25670 */
[----:B------:R-:W-:Y:S05]  /*3ea0*/  BRA.U UP1, `(.L_x_78) ;  /* 0x0000000501487547 */ /* 0x000fea000b800000 */
[----:B------:R-:W-:Y:S01]  /*3eb0*/  ISETP.NE.AND P2, PT, R2, RZ, PT ;  /* 0x000000ff0200720c */ /* 0x000fe20003f45270 */
[----:B------:R-:W-:Y:S01]  /*3ec0*/  IMAD.MOV.U32 R12, RZ, RZ, 0x1 ;  /* 0x00000001ff0c7424 */ /* 0x000fe200078e00ff */
[----:B------:R-:W-:Y:S02]  /*3ed0*/  CS2R R10, SRZ ;  /* 0x00000000000a7805 */ /* 0x000fe4000001ff00 */
[----:B------:R-:W-:Y:S01]  /*3ee0*/  CS2R R8, SRZ ;  /* 0x0000000000087805 */ /* 0x000fe2000001ff00 */
[----:B------:R-:W-:Y:S01]  /*3ef0*/  UMOV UR4, 0x400 ;  /* 0x0000040000047882 */ /* 0x000fe20000000000 */
[----:B------:R-:W-:Y:S01]  /*3f00*/  UMOV UR6, URZ ;  /* 0x000000ff00067c82 */ /* 0x000fe20008000000 */
[----:B------:R-:W-:-:S12]  /*3f10*/  ULEA UR37, UR37, UR4, 0x18 ;  /* 0x0000000425257291 */ /* 0x000fd8000f8ec0ff */
.L_x_82:
[----:B------:R-:W-:Y:S02]  /*3f20*/  LEA R0, R8, UR37, 0x3 ;  /* 0x0000002508007c11 */ /* 0x000fe4000f8e18ff */
[----:B------:R-:W-:-:S03]  /*3f30*/  SHF.L.U32 R4, R9, 0x1f, RZ ;  /* 0x0000001f09047819 */ /* 0x000fc600000006ff */
[----:B------:R-:W-:Y:S01]  /*3f40*/  VIADD R5, R0, 0x330 ;  /* 0x0000033000057836 */ /* 0x000fe20000000000 */
[----:B------:R-:W1:Y:S02]  /*3f50*/  SYNCS.PHASECHK.TRANS64.TRYWAIT P0, [R0+URZ+0x320], R4 ;  /* 0x00032004000075a7 */ /* 0x000e6400080011ff */
[----:B-1----:R-:W-:Y:S05]  /*3f60*/  @!P0 BRA `(.L_x_79) ;  /* 0x0000004c00388947 */ /* 0x002fea0003800000 */
.L_x_224:
[----:B------:R-:W-:Y:S01]  /*3f70*/  ULEA UR5, UR6, UR37, 0x3 ;  /* 0x0000002506057291 */ /* 0x000fe2000f8e18ff */
[----:B-1----:R-:W-:Y:S01]  /*3f80*/  PRMT R0, RZ, 0x654, R5 ;  /* 0x00000654ff007816 */ /* 0x002fe20000000005 */
[----:B------:R-:W-:Y:S01]  /*3f90*/  @!P2 IMAD.MOV.U32 R4, RZ, RZ, 0x10 ;  /* 0x00000010ff04a424 */ /* 0x000fe200078e00ff */
[----:B------:R-:W-:Y:S01]  /*3fa0*/  SHF.L.U32 R5, R12, 0x1f, RZ ;  /* 0x0000001f0c057819 */ /* 0x000fe200000006ff */
[----:B------:R-:W-:Y:S01]  /*3fb0*/  UIADD3 UR4, UPT, UPT, UR5, 0x2c0, URZ ;  /* 0x000002c005047890 */ /* 0x000fe2000fffe0ff */
[----:B------:R1:W-:Y:S05]  /*3fc0*/  SYNCS.ARRIVE.TRANS64.RED.A1T0 RZ, [R0+URZ], RZ ;  /* 0x000000ff00ff79a7 */ /* 0x0003ea00081004ff */
[----:B------:R-:W-:Y:S01]  /*3fd0*/  IMAD.U32 R6, RZ, RZ, UR4 ;  /* 0x00000004ff067e24 */ /* 0x000fe2000f8e00ff */
[----:B------:R-:W2:Y:S04]  /*3fe0*/  SYNCS.PHASECHK.TRANS64.TRYWAIT P0, [UR5+0x2d0], R5 ;  /* 0x0002d005ff0075a7 */ /* 0x000ea80008001105 */
[----:B------:R-:W-:Y:S01]  /*3ff0*/  PRMT R6, R2, 0x654, R6 ;  /* 0x0000065402067816 */ /* 0x000fe20000000006 */
[----:B-12---:R-:W-:Y:S06]  /*4000*/  @!P0 BRA `(.L_x_80) ;  /* 0x0000004c00248947 */ /* 0x006fec0003800000 */
.L_x_226:
[----:B------:R-:W-:Y:S01]  /*4010*/  ULEA UR4, UR6, UR37, 0x4 ;  /* 0x0000002506047291 */ /* 0x000fe2000f8e20ff */
[----:B------:R-:W-:Y:S01]  /*4020*/  SEL R3, R6, R3, !P2 ;  /* 0x0000000306037207 */ /* 0x000fe20005000000 */
[----:B------:R-:W-:Y:S01]  /*4030*/  UIADD3 UR5, UPT, UPT, UR5, 0x2c0, URZ ;  /* 0x000002c005057890 */ /* 0x000fe2000fffe0ff */
[----:B-1----:R-:W-:Y:S01]  /*4040*/  LEA R0, R11, UR37, 0x3 ;  /* 0x000000250b007c11 */ /* 0x002fe2000f8e18ff */
[----:B------:R-:W-:Y:S01]  /*4050*/  UIADD3 UR4, UPT, UPT, UR4, 0x350, URZ ;  /* 0x0000035004047890 */ /* 0x000fe2000fffe0ff */
[----:B------:R1:W-:Y:S01]  /*4060*/  @!P2 SYNCS.ARRIVE.TRANS64.RED RZ, [R3+URZ], R4 ;  /* 0x0000000403ffa9a7 */ /* 0x0003e200080004ff */
[----:B------:R-:W-:Y:S01]  /*4070*/  UIADD3 UR6, UPT, UPT, UR6, 0x1, URZ ;  /* 0x0000000106067890 */ /* 0x000fe2000fffe0ff */
[----:B------:R-:W-:-:S03]  /*4080*/  VIADD R8, R8, 0x1 ;  /* 0x0000000108087836 */ /* 0x000fc60000000000 */
[----:B------:R-:W-:Y:S02]  /*4090*/  UISETP.NE.AND UP0, UPT, UR6, 0x2, UPT ;  /* 0x000000020600788c */ /* 0x000fe4000bf05270 */
[----:B------:R-:W-:Y:S01]  /*40a0*/  ISETP.NE.AND P0, PT, R8, 0x2, PT ;  /* 0x000000020800780c */ /* 0x000fe20003f05270 */
[----:B------:R-:W-:Y:S06]  /*40b0*/  UGETNEXTWORKID.BROADCAST [UR4], [UR5] ;  /* 0x00000000040073ca */ /* 0x000fec0008000100 */
[----:B------:R-:W-:Y:S02]  /*40c0*/  USEL UR4, URZ, 0x1, UP0 ;  /* 0x00000001ff047887 */ /* 0x000fe40008000000 */
[----:B------:R-:W-:-:S04]  /*40d0*/  USEL UR6, UR6, URZ, UP0 ;  /* 0x000000ff06067287 */ /* 0x000fc80008000000 */
[----:B------:R-:W-:Y:S02]  /*40e0*/  LOP3.LUT R12, R12, UR4, RZ, 0x3c, !PT ;  /* 0x000000040c0c7c12 */ /* 0x000fe4000f8e3cff */
[----:B-1----:R-:W-:-:S04]  /*40f0*/  SHF.L.U32 R4, R10, 0x1f, RZ ;  /* 0x0000001f0a047819 */ /* 0x002fc800000006ff */
[----:B------:R-:W1:Y:S02]  /*4100*/  SYNCS.PHASECHK.TRANS64.TRYWAIT P1, [R0+URZ+0x2c0], R4 ;  /* 0x0002c004000075a7 */ /* 0x000e6400080211ff */
[----:B-1----:R-:W-:Y:S05]  /*4110*/  @!P1 BRA `(.L_x_81) ;  /* 0x0000004800f89947 */ /* 0x002fea0003800000 */
.L_x_227:
[C---:B-1----:R-:W-:Y:S01]  /*4120*/  LEA R4, R11.reuse, UR37, 0x4 ;  /* 0x000000250b047c11 */ /* 0x042fe2000f8e20ff */
[----:B------:R-:W-:Y:S01]  /*4130*/  VIADD R0, R0, 0x2d0 ;  /* 0x000002d000007836 */ /* 0x000fe20000000000 */
[----:B------:R-:W-:Y:S01]  /*4140*/  SEL R8, R8, RZ, P0 ;  /* 0x000000ff08087207 */ /* 0x000fe20000000000 */
[----:B------:R-:W-:-:S03]  /*4150*/  VIADD R11, R11, 0x1 ;  /* 0x000000010b0b7836 */ /* 0x000fc60000000000 */
[----:B------:R-:W1:Y:S01]  /*4160*/  LDS.128 R4, [R4+0x350] ;  /* 0x0003500004047984 */ /* 0x000e620000000c00 */
[----:B------:R-:W-:Y:S02]  /*4170*/  PRMT R0, RZ, 0x654, R0 ;  /* 0x00000654ff007816 */ /* 0x000fe40000000000 */
[C---:B------:R-:W-:Y:S01]  /*4180*/  ISETP.NE.AND P1, PT, R11.reuse, 0x2, PT ;  /* 0x000000020b00780c */ /* 0x040fe20003f25270 */
[----:B------:R-:W-:Y:S01]  /*4190*/  @!PT LDS RZ, [RZ] ;  /* 0x00000000fffff984 */ /* 0x000fe20000000800 */
[----:B------:R-:W-:Y:S01]  /*41a0*/  @!PT LDS RZ, [RZ] ;  /* 0x00000000fffff984 */ /* 0x000fe20000000800 */
[----:B------:R-:W-:Y:S01]  /*41b0*/  @!PT LDS RZ, [RZ] ;  /* 0x00000000fffff984 */ /* 0x000fe20000000800 */
[----:B------:R-:W-:Y:S01]  /*41c0*/  @!PT LDS RZ, [RZ] ;  /* 0x00000000fffff984 */ /* 0x000fe20000000800 */
[----:B------:R2:W-:Y:S06]  /*41d0*/  MEMBAR.ALL.CTA ;  /* 0x0000000000007992 */ /* 0x0005ec0000008000 */
[----:B--2---:R-:W2:Y:S01]  /*41e0*/  FENCE.VIEW.ASYNC.S ;  /* 0x00000000000073c6 */ /* 0x004ea20000000000 */
[----:B------:R-:W-:Y:S01]  /*41f0*/  SEL R11, R11, RZ, P1 ;  /* 0x000000ff0b0b7207 */ /* 0x000fe20000800000 */
[----:B--2---:R2:W-:Y:S01]  /*4200*/  SYNCS.ARRIVE.TRANS64.RED.A1T0 RZ, [R0+URZ], RZ ;  /* 0x000000ff00ff79a7 */ /* 0x0045e200081004ff */
[----:B-1----:R-:W-:-:S02]  /*4210*/  LOP3.LUT P3, RZ, R6, 0x1, RZ, 0xc0, !PT ;  /* 0x0000000106ff7812 */ /* 0x002fc4000786c0ff */
[----:B------:R-:W-:-:S04]  /*4220*/  SEL R4, RZ, 0x1, P1 ;  /* 0x00000001ff047807 */ /* 0x000fc80000800000 */
[----:B------:R-:W-:Y:S02]  /*4230*/  LOP3.LUT R10, R10, R4, RZ, 0x3c, !PT ;  /* 0x000000040a0a7212 */ /* 0x000fe400078e3cff */
[----:B--2---:R-:W-:-:S04]  /*4240*/  SEL R0, RZ, 0x1, P0 ;  /* 0x00000001ff007807 */ /* 0x004fc80000000000 */
[----:B------:R-:W-:Y:S01]  /*4250*/  LOP3.LUT R9, R9, R0, RZ, 0x3c, !PT ;  /* 0x0000000009097212 */ /* 0x000fe200078e3cff */
[----:B------:R-:W-:Y:S06]  /*4260*/  @P3 BRA `(.L_x_82) ;  /* 0xfffffffc002c3947 */ /* 0x000fec000383ffff */
[----:B------:R-:W-:Y:S01]  /*4270*/  ULEA UR5, UR6, UR37, 0x3 ;  /* 0x0000002506057291 */ /* 0x000fe2000f8e18ff */
[----:B------:R-:W-:-:S08]  /*4280*/  SHF.L.U32 R2, R12, 0x1f, RZ ;  /* 0x0000001f0c027819 */ /* 0x000fd000000006ff */
[----:B------:R-:W1:Y:S02]  /*4290*/  SYNCS.PHASECHK.TRANS64 P0, [UR5+0x2d0], R2 ;  /* 0x0002d002ff0075a7 */ /* 0x000e640008001005 */
[----:B-1----:R-:W-:Y:S05]  /*42a0*/  @P0 BRA `(.L_x_83) ;  /* 0x0000000000080947 */ /* 0x002fea0003800000 */
[----:B------:R-:W1:Y:S02]  /*42b0*/  SYNCS.PHASECHK.TRANS64.TRYWAIT P0, [UR5+0x2d0], R2 ;  /* 0x0002d002ff0075a7 */ /* 0x000e640008001105 */
[----:B-1----:R-:W-:Y:S05]  /*42c0*/  @!P0 BRA `(.L_x_84) ;  /* 0x0000004800a08947 */ /* 0x002fea0003800000 */
.L_x_83:
[----:B------:R-:W-:-:S04]  /*42d0*/  UIADD3 UR4, UPT, UPT, UR6, 0x1, URZ ;  /* 0x0000000106047890 */ /* 0x000fc8000fffe0ff */
[----:B------:R-:W-:-:S04]  /*42e0*/  UISETP.NE.AND UP0, UPT, UR4, 0x2, UPT ;  /* 0x000000020400788c */ /* 0x000fc8000bf05270 */
[----:B------:R-:W-:Y:S02]  /*42f0*/  USEL UR7, URZ, 0x1, UP0 ;  /* 0x00000001ff077887 */ /* 0x000fe40008000000 */
[----:B------:R-:W-:-:S04]  /*4300*/  USEL UR4, UR4, URZ, UP0 ;  /* 0x000000ff04047287 */ /* 0x000fc80008000000 */
[----:B------:R-:W-:Y:S01]  /*4310*/  ULEA UR4, UR4, UR37, 0x3 ;  /* 0x0000002504047291 */ /* 0x000fe2000f8e18ff */
[----:B-1----:R-:W-:-:S04]  /*4320*/  LOP3.LUT R2, R12, UR7, RZ, 0x3c, !PT ;  /* 0x000000070c027c12 */ /* 0x002fc8000f8e3cff */
[----:B------:R-:W-:-:S04]  /*4330*/  SHF.L.U32 R0, R2, 0x1f, RZ ;  /* 0x0000001f02007819 */ /* 0x000fc800000006ff */
[----:B------:R-:W1:Y:S02]  /*4340*/  SYNCS.PHASECHK.TRANS64 P0, [UR4+0x2d0], R0 ;  /* 0x0002d000ff0075a7 */ /* 0x000e640008001004 */
[----:B-1----:R-:W-:Y:S05]  /*4350*/  @P0 EXIT ;  /* 0x000000000000094d */ /* 0x002fea0003800000 */
[----:B------:R-:W-:Y:S02]  /*4360*/  SHF.L.U32 R2, R2, 0x1f, RZ ;  /* 0x0000001f02027819 */ /* 0x000fe400000006ff */
[----:B------:R-:W-:-:S07]  /*4370*/  MOV R0, UR4 ;  /* 0x0000000400007c02 */ /* 0x000fce0008000f00 */
.L_x_85:
[----:B-1----:R1:W2:Y:S02]  /*4380*/  SYNCS.PHASECHK.TRANS64.TRYWAIT P0, [R0+URZ+0x2d0], R2 ;  /* 0x0002d002000075a7 */ /* 0x0022a400080011ff */
[----:B--2---:R-:W-:Y:S05]  /*4390*/  @!P0 NANOSLEEP.SYNCS 0x989680 ;  /* 0x009896800000895d */ /* 0x004fea0003900000 */
[----:B------:R-:W2:Y:S02]  /*43a0*/  @!P0 SYNCS.PHASECHK.TRANS64 P0, [R0+URZ+0x2d0], R2 ;  /* 0x0002d002000085a7 */ /* 0x000ea400080010ff */
[----:B--2---:R-:W-:Y:S05]  /*43b0*/  @P0 EXIT ;  /* 0x000000000000094d */ /* 0x004fea0003800000 */
[----:B------:R-:W-:Y:S05]  /*43c0*/  BRA `(.L_x_85) ;  /* 0xfffffffc00ec7947 */ /* 0x000fea000383ffff */
.L_x_78:
[----:B------:R-:W-:-:S09]  /*43d0*/  UISETP.NE.AND UP1, UPT, UR8, URZ, UPT ;  /* 0x000000ff0800728c */ /* 0x000fd2000bf25270 */
[----:B------:R-:W-:Y:S05]  /*43e0*/  BRA.U UP1, `(.L_x_86) ;  /* 0x0000000d01607547 */ /* 0x000fea000b800000 */
[----:B------:R-:W-:Y:S01]  /*43f0*/  UMOV UR4, 0x40 ;  /* 0x0000004000047882 */ /* 0x000fe20000000000 */
[----:B------:R-:W-:Y:S01]  /*4400*/  NOP ;  /* 0x0000000000007918 */ /* 0x000fe20000000000 */
[----:B------:R-:W-:Y:S01]  /*4410*/  ULEA UR4, UR37, UR4, 0x18 ;  /* 0x0000000425047291 */ /* 0x000fe2000f8ec0ff */
[----:B------:R-:W-:Y:S02]  /*4420*/  UMOV UR5, 0x400 ;  /* 0x0000040000057882 */ /* 0x000fe40000000000 */
[----:B------:R-:W-:-:S06]  /*4430*/  ULEA UR37, UR37, UR5, 0x18 ;  /* 0x0000000525257291 */ /* 0x000fcc000f8ec0ff */
[----:B------:R-:W1:Y:S02]  /*4440*/  LDS.U8 R0, [UR4+0x1c] ;  /* 0x00001c04ff007984 */ /* 0x000e640008000000 */
[----:B-1----:R-:W-:-:S13]  /*4450*/  ISETP.NE.AND P0, PT, R0, RZ, PT ;  /* 0x000000ff0000720c */ /* 0x002fda0003f05270 */
[----:B------:R-:W-:Y:S05]  /*4460*/  @P0 BRA `(.L_x_87) ;  /* 0x0000000000580947 */ /* 0x000fea0003800000 */
[----:B------:R-:W-:-:S13]  /*4470*/  ELECT P0, URZ, PT ;  /* 0x0000000000ff782f */ /* 0x000fda0003800000 */
[----:B------:R-:W-:Y:S05]  /*4480*/  @!P0 BRA `(.L_x_88) ;  /* 0x0000000000608947 */ /* 0x000fea0003800000 */
[----:B------:R-:W-:Y:S01]  /*4490*/  UMOV UR5, 0x10 ;  /* 0x0000001000057882 */ /* 0x000fe20000000000 */
[----:B------:R-:W-:Y:S01]  /*44a0*/  HFMA2 R0, -RZ, RZ, 0, 5.9604644775390625e-08 ;  /* 0x00000001ff007431 */ /* 0x000fe200000001ff */
[----:B------:R-:W-:-:S03]  /*44b0*/  MOV R2, 0xffff ;  /* 0x0000ffff00027802 */ /* 0x000fc60000000f00 */
[----:B------:R-:W-:Y:S04]  /*44c0*/  DEPBAR.LE SB1, 0x36 ;  /* 0x00009d800000791a */ /* 0x000fe80000000000 */
[----:B------:R-:W1:Y:S02]  /*44d0*/  UTCATOMSWS.FIND_AND_SET.ALIGN UP0, UR5, UR5 ;  /* 0x00000005000575e3 */ /* 0x000e640008000800 */
[----:B-1----:R-:W-:Y:S01]  /*44e0*/  MOV R3, UR5 ;  /* 0x0000000500037c02 */ /* 0x002fe20008000f00 */
[----:B------:R-:W-:Y:S06]  /*44f0*/  BRA.U UP0, `(.L_x_89) ;  /* 0x0000000100187547 */ /* 0x000fec000b800000 */
.L_x_90:
[----:B------:R-:W-:Y:S05]  /*4500*/  NANOSLEEP 0x64 ;  /* 0x000000640000795d */ /* 0x000fea0003800000 */
[----:B------:R-:W-:-:S05]  /*4510*/  UMOV UR5, 0x10 ;  /* 0x0000001000057882 */ /* 0x000fca0000000000 */
[----:B------:R-:W-:Y:S04]  /*4520*/  DEPBAR.LE SB1, 0x36 ;  /* 0x00009d800000791a */ /* 0x000fe80000000000 */
[----:B------:R-:W1:Y:S02]  /*4530*/  UTCATOMSWS.FIND_AND_SET.ALIGN UP0, UR5, UR5 ;  /* 0x00000005000575e3 */ /* 0x000e640008000800 */
[----:B-1----:R-:W-:Y:S01]  /*4540*/  MOV R3, UR5 ;  /* 0x0000000500037c02 */ /* 0x002fe20008000f00 */
[----:B------:R-:W-:Y:S05]  /*4550*/  BRA.U !UP0, `(.L_x_90) ;  /* 0xfffffffd08e87547 */ /* 0x000fea000b83ffff */
.L_x_89:
[-C--:B------:R-:W-:Y:S02]  /*4560*/  SHF.L.U32 R2, R2, R3.reuse, RZ ;  /* 0x0000000302027219 */ /* 0x080fe400000006ff */
[----:B------:R-:W-:Y:S01]  /*4570*/  SHF.L.U32 R0, R0, R3, RZ ;  /* 0x0000000300007219 */ /* 0x000fe200000006ff */
[----:B------:R-:W-:Y:S02]  /*4580*/  IMAD.SHL.U32 R3, R3, 0x20, RZ ;  /* 0x0000002003037824 */ /* 0x000fe400078e00ff */
[----:B------:R1:W-:Y:S04]  /*4590*/  ATOMS.OR RZ, [UR4+0x14], R2 ;  /* 0x00001402ffff798c */ /* 0x0003e8000b000004 */
[----:B------:R1:W-:Y:S04]  /*45a0*/  ATOMS.OR RZ, [UR4+0x18], R0 ;  /* 0x00001800ffff798c */ /* 0x0003e8000b000004 */
[----:B------:R1:W-:Y:S01]  /*45b0*/  STS [UR37+0x370], R3 ;  /* 0x00037003ff007988 */ /* 0x0003e20008000825 */
[----:B------:R-:W-:Y:S05]  /*45c0*/  BRA `(.L_x_88) ;  /* 0x0000000000107947 */ /* 0x000fea0003800000 */
.L_x_87:
[----:B------:R-:W-:Y:S02]  /*45d0*/  MOV R0, 0xffffffff ;  /* 0xffffffff00007802 */ /* 0x000fe40000000f00 */
[----:B------:R-:W-:-:S03]  /*45e0*/  MOV R2, 0x4610 ;  /* 0x0000461000027802 */ /* 0x000fc60000000f00 */
[----:B------:R1:W-:Y:S04]  /*45f0*/  STS [UR37+0x370], R0 ;  /* 0x00037000ff007988 */ /* 0x0003e80008000825 */
[----:B-1-3-5:R-:W-:Y:S05]  /*4600*/  CALL.REL.NOINC `($__internal_1_$__cuda_sm10x_tcgen05_guardrail_trap_phase_invalid_during_alloc) ;  /* 0x0000004c00307944 */ /* 0x02afea0003c00000 */
.L_x_88:
[----:B------:R-:W-:Y:S05]  /*4610*/  WARPSYNC.ALL ;  /* 0x0000000000007948 */ /* 0x000fea0003800000 */
[----:B------:R-:W2:Y:S01]  /*4620*/  S2UR UR6, SR_CgaCtaId ;  /* 0x00000000000679c3 */ /* 0x000ea20000008800 */
[----:B------:R-:W-:Y:S01]  /*4630*/  UMOV UR4, 0x400 ;  /* 0x0000040000047882 */ /* 0x000fe20000000000 */
[----:B------:R-:W-:-:S06]  /*4640*/  NOP ;  /* 0x0000000000007918 */ /* 0x000fcc0000000000 */
[----:B------:R-:W-:Y:S06]  /*4650*/  BAR.ARV 0x6, 0xa0 ;  /* 0x0182800000007b1d */ /* 0x000fec0000002000 */
[----:B------:R-:W4:Y:S01]  /*4660*/  LDCU UR7, c[0x0][0x38c] ;  /* 0x00007180ff0777ac */ /* 0x000f220008000800 */
[----:B------:R-:W-:Y:S01]  /*4670*/  IMAD.MOV.U32 R11, RZ, RZ, 0x1 ;  /* 0x00000001ff0b7424 */ /* 0x000fe200078e00ff */
[----:B------:R-:W-:Y:S01]  /*4680*/  CS2R R8, SRZ ;  /* 0x0000000000087805 */ /* 0x000fe2000001ff00 */
[----:B------:R-:W-:Y:S01]  /*4690*/  IMAD.MOV.U32 R10, RZ, RZ, RZ ;  /* 0x000000ffff0a7224 */ /* 0x000fe200078e00ff */
[----:B------:R-:W-:Y:S01]  /*46a0*/  UMOV UR18, URZ ;  /* 0x000000ff00127c82 */ /* 0x000fe20008000000 */
[----:B------:R-:W-:Y:S01]  /*46b0*/  UMOV UR17, URZ ;  /* 0x000000ff00117c82 */ /* 0x000fe20008000000 */
[----:B------:R-:W-:Y:S01]  /*46c0*/  UMOV UR20, 0x0 ;  /* 0x0000000000147882 */ /* 0x000fe20000000000 */
[----:B------:R-:W-:Y:S01]  /*46d0*/  UMOV UR21, 0x8080490 ;  /* 0x0808049000157882 */ /* 0x000fe20000000000 */
[----:B--2---:R-:W-:Y:S01]  /*46e0*/  ULEA UR6, UR6, UR4, 0x18 ;  /* 0x0000000406067291 */ /* 0x004fe2000f8ec0ff */
[----:B------:R-:W2:Y:S03]  /*46f0*/  LDCU UR4, c[0x0][0x38c] ;  /* 0x00007180ff0477ac */ /* 0x000ea60008000800 */
[----:B------:R-:W-:-:S02]  /*4700*/  UIADD3 UR11, UPT, UPT, UR6, 0x4600, URZ ;  /* 0x00004600060b7890 */ /* 0x000fc4000fffe0ff */
[----:B----4-:R-:W-:-:S03]  /*4710*/  UIADD3 UR7, UPT, UPT, UR7, 0xf, URZ ;  /* 0x0000000f07077890 */ /* 0x010fc6000fffe0ff */
[----:B-1----:R-:W1:Y:S01]  /*4720*/  LDS R0, [UR6+0x370] ;  /* 0x00037006ff007984 */ /* 0x002e620008000800 */
[----:B------:R-:W-:Y:S02]  /*4730*/  UIADD3 UR12, UPT, UPT, UR6, 0x2d600, URZ ;  /* 0x0002d600060c7890 */ /* 0x000fe4000fffe0ff */
[----:B------:R-:W-:Y:S02]  /*4740*/  USHF.R.S32.HI UR5, URZ, 0x1f, UR7 ;  /* 0x0000001fff057899 */ /* 0x000fe40008011407 */
[----:B------:R-:W-:Y:S02]  /*4750*/  USHF.R.U32.HI UR11, URZ, 0x4, UR11 ;  /* 0x00000004ff0b7899 */ /* 0x000fe4000801160b */
[----:B------:R-:W-:Y:S02]  /*4760*/  ULEA.HI UR5, UR5, UR7, URZ, 0x4 ;  /* 0x0000000705057291 */ /* 0x000fe4000f8f20ff */
[----:B------:R-:W-:Y:S02]  /*4770*/  USHF.R.U32.HI UR12, URZ, 0x4, UR12 ;  /* 0x00000004ff0c7899 */ /* 0x000fe4000801160c */
[----:B------:R-:W-:-:S02]  /*4780*/  USHF.R.S32.HI UR5, URZ, 0x4, UR5 ;  /* 0x00000004ff057899 */ /* 0x000fc40008011405 */
[----:B------:R-:W-:Y:S02]  /*4790*/  ULOP3.LUT UR11, UR11, 0x3fff, URZ, 0xc0, !UPT ;  /* 0x00003fff0b0b7892 */ /* 0x000fe4000f8ec0ff */
[----:B------:R-:W-:Y:S02]  /*47a0*/  UISETP.LT.AND UP0, UPT, UR5, 0x1, UPT ;  /* 0x000000010500788c */ /* 0x000fe4000bf01270 */
[----:B------:R-:W-:Y:S02]  /*47b0*/  ULOP3.LUT UR12, UR12, 0x3fff, URZ, 0xc0, !UPT ;  /* 0x00003fff0c0c7892 */ /* 0x000fe4000f8ec0ff */
[----:B------:R-:W-:Y:S02]  /*47c0*/  USEL UR10, UR5, 0x1, !UP0 ;  /* 0x00000001050a7887 */ /* 0x000fe4000c000000 */
[----:B------:R-:W-:Y:S02]  /*47d0*/  ULOP3.LUT UR11, UR11, 0x10000, URZ, 0xfc, !UPT ;  /* 0x000100000b0b7892 */ /* 0x000fe4000f8efcff */
[----:B------:R-:W-:-:S02]  /*47e0*/  ULOP3.LUT UR12, UR12, 0x10000, URZ, 0xfc, !UPT ;  /* 0x000100000c0c7892 */ /* 0x000fc4000f8efcff */
[----:B------:R-:W-:Y:S02]  /*47f0*/  UIADD3 UR10, UPT, UPT, -UR10, URZ, URZ ;  /* 0x000000ff0a0a7290 */ /* 0x000fe4000fffe1ff */
[----:B--2---:R-:W-:Y:S01]  /*4800*/  UISETP.GE.AND UP3, UPT, UR4, 0x1, UPT ;  /* 0x000000010400788c */ /* 0x004fe2000bf66270 */
[----:B-1----:R-:W-:-:S15]  /*4810*/  R2UR UR19, R0 ;  /* 0x00000000001372ca */ /* 0x002fde00000e0000 */
.L_x_97:
[----:B------:R-:W-:Y:S02]  /*4820*/  LEA R0, R10, UR6, 0x3 ;  /* 0x000000060a007c11 */ /* 0x000fe4000f8e18ff */
[----:B------:R-:W-:Y:S02]  /*4830*/  SHF.L.U32 R2, R9, 0x1f, RZ ;  /* 0x0000001f09027819 */ /* 0x000fe400000006ff */
[----:B------:R-:W-:Y:S01]  /*4840*/  PLOP3.LUT P0, PT, PT, PT, UP3, 0x80, 0x8 ;  /* 0x000000000008781c */ /* 0x000fe20003f0f038 */
[----:B------:R-:W-:Y:S01]  /*4850*/  VIADD R3, R0, 0x2d0 ;  /* 0x000002d000037836 */ /* 0x000fe20000000000 */
[----:B-1----:R-:W1:Y:S02]  /*4860*/  SYNCS.PHASECHK.TRANS64.TRYWAIT P1, [R0+URZ+0x2c0], R2 ;  /* 0x0002c002000075a7 */ /* 0x002e6400080211ff */
[----:B-1--4-:R-:W-:Y:S09]  /*4870*/  @!P1 BRA `(.L_x_91) ;  /* 0x00000044004c9947 */ /* 0x012ff20003800000 */
.L_x_229:
[----:B------:R-:W-:Y:S01]  /*4880*/  LEA R4, R10, UR6, 0x4 ;  /* 0x000000060a047c11 */ /* 0x000fe2000f8e20ff */
[----:B------:R-:W-:Y:S01]  /*4890*/  @UP3 ULEA UR4, UR17, UR6, 0x3 ;  /* 0x0000000611043291 */ /* 0x000fe2000f8e18ff */
[----:B------:R-:W-:Y:S01]  /*48a0*/  PLOP3.LUT P2, PT, PT, PT, PT, 0x80, 0x8 ;  /* 0x000000000008781c */ /* 0x000fe20003f4f070 */
[----:B------:R-:W-:Y:S01]  /*48b0*/  ULEA UR9, UR18, UR6, 0x3 ;  /* 0x0000000612097291 */ /* 0x000fe2000f8e18ff */
[----:B------:R-:W-:Y:S02]  /*48c0*/  PRMT R3, RZ, 0x654, R3 ;  /* 0x00000654ff037816 */ /* 0x000fe40000000003 */
[----:B------:R-:W2:Y:S01]  /*48d0*/  LDS.128 R4, [R4+0x350] ;  /* 0x0003500004047984 */ /* 0x000ea20000000c00 */
[----:B-1----:R-:W-:Y:S02]  /*48e0*/  @P0 SHF.L.U32 R2, R8, 0x1f, RZ ;  /* 0x0000001f08020819 */ /* 0x002fe400000006ff */
[----:B------:R-:W-:Y:S01]  /*48f0*/  SHF.L.U32 R0, R11, 0x1f, RZ ;  /* 0x0000001f0b007819 */ /* 0x000fe200000006ff */
[----:B------:R-:W-:Y:S01]  /*4900*/  @!PT LDS RZ, [RZ] ;  /* 0x00000000fffff984 */ /* 0x000fe20000000800 */
[----:B------:R-:W-:Y:S01]  /*4910*/  @!PT LDS RZ, [RZ] ;  /* 0x00000000fffff984 */ /* 0x000fe20000000800 */
[----:B------:R-:W-:Y:S01]  /*4920*/  @!PT LDS RZ, [RZ] ;  /* 0x00000000fffff984 */ /* 0x000fe20000000800 */
[----:B------:R-:W-:Y:S01]  /*4930*/  @!PT LDS RZ, [RZ] ;  /* 0x00000000fffff984 */ /* 0x000fe20000000800 */
[----:B------:R1:W-:Y:S06]  /*4940*/  MEMBAR.ALL.CTA ;  /* 0x0000000000007992 */ /* 0x0003ec0000008000 */
[----:B-1----:R-:W1:Y:S02]  /*4950*/  FENCE.VIEW.ASYNC.S ;  /* 0x00000000000073c6 */ /* 0x002e640000000000 */
[----:B-1----:R1:W-:Y:S01]  /*4960*/  SYNCS.ARRIVE.TRANS64.RED.A1T0 RZ, [R3+URZ], RZ ;  /* 0x000000ff03ff79a7 */ /* 0x0023e200081004ff */
[----:B------:R1:W4:Y:S01]  /*4970*/  @P0 SYNCS.PHASECHK.TRANS64.TRYWAIT P2, [UR4], R2 ;  /* 0x00000002ff0005a7 */ /* 0x0003220008041104 */
[----:B--2---:R-:W-:Y:S01]  /*4980*/  LOP3.LUT P1, RZ, R6, 0x1, RZ, 0xc0, !PT ;  /* 0x0000000106ff7812 */ /* 0x004fe2000782c0ff */
[----:B------:R-:W2:Y:S02]  /*4990*/  SYNCS.PHASECHK.TRANS64.TRYWAIT P0, [UR9+0x300], R0 ;  /* 0x00030000ff0075a7 */ /* 0x000ea40008001109 */
[----:B-12-4-:R-:W-:Y:S10]  /*49a0*/  @!P0 BRA `(.L_x_92) ;  /* 0x0000004400148947 */ /* 0x016ff40003800000 */
.L_x_231:
[----:B------:R-:W-:Y:S01]  /*49b0*/  IADD3 R10, PT, PT, R10, 0x1, RZ ;  /* 0x000000010a0a7810 */ /* 0x000fe20007ffe0ff */
[----:B------:R-:W-:Y:S06]  /*49c0*/  BRA.U !UP3, `(.L_x_93) ;  /* 0x000000010b887547 */ /* 0x000fec000b800000 */
[----:B------:R-:W-:Y:S02]  /*49d0*/  ULEA UR8, UR18, UR19, 0x5 ;  /* 0x0000001312087291 */ /* 0x000fe4000f8e28ff */
[----:B------:R-:W-:Y:S01]  /*49e0*/  UPLOP3.LUT UP4, UPT, UPT, UPT, UPT, 0x40, 0x4 ;  /* 0x000000000004789c */ /* 0x000fe20003f8e870 */
[----:B------:R-:W-:Y:S01]  /*49f0*/  UMOV UR16, UR10 ;  /* 0x0000000a00107c82 */ /* 0x000fe20008000000 */
[----:B------:R-:W-:Y:S01]  /*4a00*/  UMOV UR15, UR5 ;  /* 0x00000005000f7c82 */ /* 0x000fe20008000000 */
[----:B------:R-:W-:-:S08]  /*4a10*/  UMOV UR14, UR17 ;  /* 0x00000011000e7c82 */ /* 0x000fd00008000000 */
.L_x_96:
[----:B------:R-:W-:Y:S02]  /*4a20*/  UIADD3 UR16, UPT, UPT, UR16, 0x1, URZ ;  /* 0x0000000110107890 */ /* 0x000fe4000fffe0ff */
[----:B--2---:R-:W-:Y:S02]  /*4a30*/  ULEA UR7, UR14, UR6, 0x3 ;  /* 0x000000060e077291 */ /* 0x004fe4000f8e18ff */
[----:B------:R-:W-:Y:S01]  /*4a40*/  UISETP.NE.AND UP0, UPT, UR16, URZ, UPT ;  /* 0x000000ff1000728c */ /* 0x000fe2000bf05270 */
[----:B----4-:R-:W-:Y:S10]  /*4a50*/  @P2 BRA `(.L_x_94) ;  /* 0x00000000000c2947 */ /* 0x010ff40003800000 */
[----:B-1----:R-:W-:Y:S04]  /*4a60*/  SHF.L.U32 R2, R8, 0x1f, RZ ;  /* 0x0000001f08027819 */ /* 0x002fe800000006ff */
[----:B------:R-:W1:Y:S02]  /*4a70*/  SYNCS.PHASECHK.TRANS64.TRYWAIT P0, [UR7], R2 ;  /* 0x00000002ff0075a7 */ /* 0x000e640008001107 */
[----:B-1----:R-:W-:Y:S05]  /*4a80*/  @!P0 BRA `(.L_x_95) ;  /* 0x0000004000f48947 */ /* 0x002fea0003800000 */
.L_x_94:
[----:B------:R-:W-:Y:S01]  /*4a90*/  UISETP.NE.AND UP1, UPT, UR15, 0x1, UPT ;  /* 0x000000010f00788c */ /* 0x000fe2000bf25270 */
[----:B------:R-:W-:Y:S01]  /*4aa0*/  PLOP3.LUT P2, PT, PT, PT, PT, 0x80, 0x8 ;  /* 0x000000000008781c */ /* 0x000fe20003f4f070 */
[----:B------:R-:W-:Y:S02]  /*4ab0*/  UIADD3 UR17, UPT, UPT, UR14, 0x1, URZ ;  /* 0x000000010e117890 */ /* 0x000fe4000fffe0ff */
[----:B------:R-:W-:Y:S02]  /*4ac0*/  ULEA UR22, UR14, UR12, 0x6 ;  /* 0x0000000c0e167291 */ /* 0x000fe4000f8e30ff */
[----:B------:R-:W-:Y:S01]  /*4ad0*/  UISETP.NE.AND UP2, UPT, UR17, 0x29, UPT ;  /* 0x000000291100788c */ /* 0x000fe2000bf45270 */
[----:B------:R-:W-:Y:S01]  /*4ae0*/  PLOP3.LUT P0, PT, PT, PT, UP1, 0x80, 0x8 ;  /* 0x000000000008781c */ /* 0x000fe20003f0f018 */
[----:B------:R-:W-:Y:S02]  /*4af0*/  ULEA UR24, UR14, UR11, 0x8 ;  /* 0x0000000b0e187291 */ /* 0x000fe4000f8e40ff */
[----:B------:R-:W-:Y:S02]  /*4b00*/  USEL UR13, URZ, 0x1, UP2 ;  /* 0x00000001ff0d7887 */ /* 0x000fe40009000000 */
[----:B------:R-:W-:Y:S02]  /*4b10*/  USEL UR17, UR17, URZ, UP2 ;  /* 0x000000ff11117287 */ /* 0x000fe40009000000 */
[----:B------:R-:W-:Y:S02]  /*4b20*/  UIADD3 UR7, UPT, UPT, UR7, 0x148, URZ ;  /* 0x0000014807077890 */ /* 0x000fe4000fffe0ff */
[----:B------:R-:W-:Y:S01]  /*4b30*/  @UP1 ULEA UR4, UR17, UR6, 0x3 ;  /* 0x0000000611041291 */ /* 0x000fe2000f8e18ff */
[----:B------:R-:W-:Y:S01]  /*4b40*/  LOP3.LUT R8, R8, UR13, RZ, 0x3c, !PT ;  /* 0x0000000d08087c12 */ /* 0x000fe2000f8e3cff */
[----:B------:R-:W-:Y:S01]  /*4b50*/  UMOV UR23, 0xc0004010 ;  /* 0xc000401000177882 */ /* 0x000fe20000000000 */
[----:B------:R-:W-:Y:S01]  /*4b60*/  UMOV UR25, 0xc0004010 ;  /* 0xc000401000197882 */ /* 0x000fe20000000000 */
[----:B------:R-:W-:Y:S01]  /*4b70*/  UIADD3 UR15, UPT, UPT, UR15, -0x1, URZ ;  /* 0xffffffff0f0f7890 */ /* 0x000fe2000fffe0ff */
[----:B-1----:R-:W-:Y:S01]  /*4b80*/  @P0 SHF.L.U32 R0, R8, 0x1f, RZ ;  /* 0x0000001f08000819 */ /* 0x002fe200000006ff */
[----:B------:R-:W-:Y:S03]  /*4b90*/  UMOV UR14, UR17 ;  /* 0x00000011000e7c82 */ /* 0x000fe60008000000 */
[----:B------:R2:W4:Y:S01]  /*4ba0*/  @P0 SYNCS.PHASECHK.TRANS64.TRYWAIT P2, [UR4], R0 ;  /* 0x00000000ff0005a7 */ /* 0x0005220008041104 */
[----:B------:R2:W-:Y:S01]  /*4bb0*/  UTCHMMA gdesc[UR24], gdesc[UR22], tmem[UR8], tmem[UR20], idesc[UR21], UP4 ;  /* 0x00ff1416180075ea */ /* 0x0005e2000a000008 */
[----:B------:R-:W-:Y:S01]  /*4bc0*/  UPLOP3.LUT UP4, UPT, UPT, UPT, UPT, 0x80, 0x8 ;  /* 0x000000000008789c */ /* 0x000fe20003f8f070 */
[----:B------:R2:W-:Y:S01]  /*4bd0*/  UTCBAR [UR7], URZ ;  /* 0x000000ff070073e9 */ /* 0x0005e200080000ff */
[----:B------:R-:W-:Y:S09]  /*4be0*/  BRA.U UP0, `(.L_x_96) ;  /* 0xfffffffd008c7547 */ /* 0x000ff2000b83ffff */
.L_x_93:
[----:B------:R-:W-:Y:S01]  /*4bf0*/  UIADD3 UR18, UPT, UPT, UR18, 0x1, URZ ;  /* 0x0000000112127890 */ /* 0x000fe2000fffe0ff */
[C---:B------:R-:W-:Y:S01]  /*4c00*/  ISETP.NE.AND P0, PT, R10.reuse, 0x2, PT ;  /* 0x000000020a00780c */ /* 0x040fe20003f05270 */
[----:B------:R-:W-:Y:S02]  /*4c10*/  UIADD3 UR9, UPT, UPT, UR9, 0x2e0, URZ ;  /* 0x000002e009097890 */ /* 0x000fe4000fffe0ff */
[----:B------:R-:W-:Y:S01]  /*4c20*/  UISETP.NE.AND UP0, UPT, UR18, 0x4, UPT ;  /* 0x000000041200788c */ /* 0x000fe2000bf05270 */
[----:B-12---:R-:W-:Y:S02]  /*4c30*/  SEL R0, RZ, 0x1, P0 ;  /* 0x00000001ff007807 */ /* 0x006fe40000000000 */
[----:B------:R-:W-:Y:S01]  /*4c40*/  SEL R10, R10, RZ, P0 ;  /* 0x000000ff0a0a7207 */ /* 0x000fe20000000000 */
[----:B------:R-:W-:Y:S01]  /*4c50*/  USEL UR4, URZ, 0x1, UP0 ;  /* 0x00000001ff047887 */ /* 0x000fe20008000000 */
[----:B------:R-:W-:Y:S01]  /*4c60*/  LOP3.LUT R9, R9, R0, RZ, 0x3c, !PT ;  /* 0x0000000009097212 */ /* 0x000fe200078e3cff */
[----:B------:R-:W-:Y:S01]  /*4c70*/  USEL UR18, UR18, URZ, UP0 ;  /* 0x000000ff12127287 */ /* 0x000fe20008000000 */
[----:B------:R1:W-:Y:S03]  /*4c80*/  UTCBAR [UR9], URZ ;  /* 0x000000ff090073e9 */ /* 0x0003e600080000ff */
[----:B------:R-:W-:Y:S01]  /*4c90*/  LOP3.LUT R11, R11, UR4, RZ, 0x3c, !PT ;  /* 0x000000040b0b7c12 */ /* 0x000fe2000f8e3cff */
[----:B------:R-:W-:Y:S07]  /*4ca0*/  @P1 BRA `(.L_x_97) ;  /* 0xfffffff800dc1947 */ /* 0x000fee000383ffff */
[----:B------:R-:W2:Y:S01]  /*4cb0*/  S2UR UR4, SR_CgaCtaId ;  /* 0x00000000000479c3 */ /* 0x000ea20000008800 */
[----:B------:R-:W-:Y:S01]  /*4cc0*/  ELECT P0, URZ, PT ;  /* 0x0000000000ff782f */ /* 0x000fe20003800000 */
[----:B------:R-:W-:Y:S01]  /*4cd0*/  IMAD.MOV.U32 R0, RZ, RZ, 0x1 ;  /* 0x00000001ff007424 */ /* 0x000fe200078e00ff */
[----:B------:R-:W-:Y:S01]  /*4ce0*/  UIADD3 UR6, UPT, UPT, UR6, 0x300, URZ ;  /* 0x0000030006067890 */ /* 0x000fe2000fffe0ff */
[----:B------:R-:W-:Y:S01]  /*4cf0*/  SHF.L.U32 R2, R11, 0x1f, RZ ;  /* 0x0000001f0b027819 */ /* 0x000fe200000006ff */
[----:B------:R-:W-:-:S03]  /*4d00*/  UMOV UR5, 0x40 ;  /* 0x0000004000057882 */ /* 0x000fc60000000000 */
[----:B------:R-:W-:Y:S01]  /*4d10*/  UVIRTCOUNT.DEALLOC.SMPOOL 0x80 ;  /* 0x000000800000784c */ /* 0x000fe20000000000 */
[----:B--2---:R-:W-:Y:S02]  /*4d20*/  ULEA UR4, UR4, UR5, 0x18 ;  /* 0x0000000504047291 */ /* 0x004fe4000f8ec0ff */
[----:B------:R-:W-:-:S07]  /*4d30*/  ULEA UR5, UR18, UR6, 0x3 ;  /* 0x0000000612057291 */ /* 0x000fce000f8e18ff */
[----:B------:R2:W-:Y:S02]  /*4d40*/  @P0 STS.U8 [UR4+0x1c], R0 ;  /* 0x00001c00ff000988 */ /* 0x0005e40008000004 */
[----:B------:R-:W3:Y:S02]  /*4d50*/  SYNCS.PHASECHK.TRANS64.TRYWAIT P0, [UR5], R2 ;  /* 0x00000002ff0075a7 */ /* 0x000ee40008001105 */
[----:B--23--:R-:W-:Y:S05]  /*4d60*/  @!P0 BRA `(.L_x_98) ;  /* 0x0000004000548947 */ /* 0x00cfea0003800000 */
.L_x_234:
[----:B------:R-:W-:-:S04]  /*4d70*/  UIADD3 UR7, UPT, UPT, UR18, 0x1, URZ ;  /* 0x0000000112077890 */ /* 0x000fc8000fffe0ff */
[----:B------:R-:W-:-:S04]  /*4d80*/  UISETP.NE.AND UP0, UPT, UR7, 0x4, UPT ;  /* 0x000000040700788c */ /* 0x000fc8000bf05270 */
[----:B------:R-:W-:Y:S02]  /*4d90*/  USEL UR8, URZ, 0x1, UP0 ;  /* 0x00000001ff087887 */ /* 0x000fe40008000000 */
[----:B------:R-:W-:-:S04]  /*4da0*/  USEL UR7, UR7, URZ, UP0 ;  /* 0x000000ff07077287 */ /* 0x000fc80008000000 */
[----:B------:R-:W-:Y:S01]  /*4db0*/  ULEA UR5, UR7, UR6, 0x3 ;  /* 0x0000000607057291 */ /* 0x000fe2000f8e18ff */
[----:B--2---:R-:W-:-:S04]  /*4dc0*/  LOP3.LUT R2, R11, UR8, RZ, 0x3c, !PT ;  /* 0x000000080b027c12 */ /* 0x004fc8000f8e3cff */
[----:B------:R-:W-:-:S04]  /*4dd0*/  SHF.L.U32 R3, R2, 0x1f, RZ ;  /* 0x0000001f02037819 */ /* 0x000fc800000006ff */
[----:B------:R-:W2:Y:S02]  /*4de0*/  SYNCS.PHASECHK.TRANS64.TRYWAIT P0, [UR5], R3 ;  /* 0x00000003ff0075a7 */ /* 0x000ea40008001105 */
[----:B--2---:R-:W-:Y:S05]  /*4df0*/  @!P0 BRA `(.L_x_99) ;  /* 0x0000004000488947 */ /* 0x004fea0003800000 */
.L_x_236:
[----:B------:R-:W-:-:S04]  /*4e00*/  UIADD3 UR7, UPT, UPT, UR7, 0x1, URZ ;  /* 0x0000000107077890 */ /* 0x000fc8000fffe0ff */
[----:B------:R-:W-:-:S04]  /*4e10*/  UISETP.NE.AND UP0, UPT, UR7, 0x4, UPT ;  /* 0x000000040700788c */ /* 0x000fc8000bf05270 */
[----:B------:R-:W-:Y:S02]  /*4e20*/  USEL UR8, URZ, 0x1, UP0 ;  /* 0x00000001ff087887 */ /* 0x000fe40008000000 */
[----:B------:R-:W-:-:S04]  /*4e30*/  USEL UR7, UR7, URZ, UP0 ;  /* 0x000000ff07077287 */ /* 0x000fc80008000000 */
[----:B------:R-:W-:Y:S01]  /*4e40*/  ULEA UR5, UR7, UR6, 0x3 ;  /* 0x0000000607057291 */ /* 0x000fe2000f8e18ff */
[----:B------:R-:W-:-:S04]  /*4e50*/  LOP3.LUT R2, R2, UR8, RZ, 0x3c, !PT ;  /* 0x0000000802027c12 */ /* 0x000fc8000f8e3cff */
[----:B--2---:R-:W-:-:S04]  /*4e60*/  SHF.L.U32 R3, R2, 0x1f, RZ ;  /* 0x0000001f02037819 */ /* 0x004fc800000006ff */
[----:B------:R-:W2:Y:S02]  /*4e70*/  SYNCS.PHASECHK.TRANS64.TRYWAIT P0, [UR5], R3 ;  /* 0x00000003ff0075a7 */ /* 0x000ea40008001105 */
[----:B--2---:R-:W-:Y:S05]  /*4e80*/  @!P0 BRA `(.L_x_100) ;  /* 0x00000040003c8947 */ /* 0x004fea0003800000 */
.L_x_238:
[----:B------:R-:W-:-:S04]  /*4e90*/  UIADD3 UR7, UPT, UPT, UR7, 0x1, URZ ;  /* 0x0000000107077890 */ /* 0x000fc8000fffe0ff */
[----:B------:R-:W-:-:S04]  /*4ea0*/  UISETP.NE.AND UP0, UPT, UR7, 0x4, UPT ;  /* 0x000000040700788c */ /* 0x000fc8000bf05270 */
[----:B------:R-:W-:Y:S02]  /*4eb0*/  USEL UR5, URZ, 0x1, UP0 ;  /* 0x00000001ff057887 */ /* 0x000fe40008000000 */
[----:B------:R-:W-:-:S04]  /*4ec0*/  USEL UR7, UR7, URZ, UP0 ;  /* 0x000000ff07077287 */ /* 0x000fc80008000000 */
[----:B------:R-:W-:Y:S01]  /*4ed0*/  ULEA UR7, UR7, UR6, 0x3 ;  /* 0x0000000607077291 */ /* 0x000fe2000f8e18ff */
[----:B------:R-:W-:-:S04]  /*4ee0*/  LOP3.LUT R2, R2, UR5, RZ, 0x3c, !PT ;  /* 0x0000000502027c12 */ /* 0x000fc8000f8e3cff */
[----:B------:R-:W-:-:S04]  /*4ef0*/  SHF.L.U32 R2, R2, 0x1f, RZ ;  /* 0x0000001f02027819 */ /* 0x000fc800000006ff */
[----:B------:R-:W3:Y:S02]  /*4f00*/  SYNCS.PHASECHK.TRANS64.TRYWAIT P0, [UR7], R2 ;  /* 0x00000002ff0075a7 */ /* 0x000ee40008001107 */
[----:B---3--:R-:W-:Y:S05]  /*4f10*/  @!P0 BRA `(.L_x_101) ;  /* 0x0000004000308947 */ /* 0x008fea0003800000 */
.L_x_240:
[----:B------:R-:W-:Y:S01]  /*4f20*/  NOP ;  /* 0x0000000000007918 */ /* 0x000fe20000000000 */
[----:B--2---:R-:W2:Y:S01]  /*4f30*/  LDS R0, [UR4+0x14] ;  /* 0x00001404ff007984 */ /* 0x004ea20008000800 */
[----:B------:R-:W-:Y:S01]  /*4f40*/  ULOP3.LUT UR6, UR19, 0xffff, URZ, 0xc0, !UPT ;  /* 0x0000ffff13067892 */ /* 0x000fe2000f8ec0ff */
[----:B------:R-:W-:Y:S01]  /*4f50*/  UMOV UR8, 0xffff ;  /* 0x0000ffff00087882 */ /* 0x000fe20000000000 */
[----:B------:R-:W-:Y:S02]  /*4f60*/  UMOV UR5, 0x1 ;  /* 0x0000000100057882 */ /* 0x000fe40000000000 */
[----:B------:R-:W-:-:S04]  /*4f70*/  USHF.R.U32.HI UR6, URZ, 0x5, UR6 ;  /* 0x00000005ff067899 */ /* 0x000fc80008011606 */
[----:B------:R-:W-:Y:S02]  /*4f80*/  USHF.L.U32 UR8, UR8, UR6, URZ ;  /* 0x0000000608087299 */ /* 0x000fe400080006ff */
[----:B------:R-:W-:-:S04]  /*4f90*/  USHF.L.U32 UR5, UR5, UR6, URZ ;  /* 0x0000000605057299 */ /* 0x000fc800080006ff */
[----:B--2---:R-:W-:-:S04]  /*4fa0*/  LOP3.LUT R0, R0, UR8, RZ, 0xc0, !PT ;  /* 0x0000000800007c12 */ /* 0x004fc8000f8ec0ff */
[----:B------:R-:W-:-:S13]  /*4fb0*/  ISETP.NE.AND P0, PT, R0, UR8, PT ;  /* 0x0000000800007c0c */ /* 0x000fda000bf05270 */
[----:B------:R-:W-:Y:S05]  /*4fc0*/  @P0 BRA `(.L_x_102) ;  /* 0x0000000000580947 */ /* 0x000fea0003800000 */
[----:B------:R-:W2:Y:S02]  /*4fd0*/  LDS R0, [UR4+0x18] ;  /* 0x00001804ff007984 */ /* 0x000ea40008000800 */
[----:B--2---:R-:W-:-:S04]  /*4fe0*/  LOP3.LUT R0, R0, UR5, RZ, 0xc0, !PT ;  /* 0x0000000500007c12 */ /* 0x004fc8000f8ec0ff */
[----:B------:R-:W-:-:S13]  /*4ff0*/  ISETP.NE.AND P0, PT, R0, UR5, PT ;  /* 0x0000000500007c0c */ /* 0x000fda000bf05270 */
[----:B------:R-:W-:Y:S05]  /*5000*/  @P0 BRA `(.L_x_103) ;  /* 0x00000000003c0947 */ /* 0x000fea0003800000 */
[----:B------:R-:W2:Y:S01]  /*5010*/  S2R R2, SR_LANEID ;  /* 0x0000000000027919 */ /* 0x000ea20000000000 */
[----:B------:R-:W-:Y:S01]  /*5020*/  ULOP3.LUT UR8, URZ, UR8, URZ, 0x33, !UPT ;  /* 0x00000008ff087292 */ /* 0x000fe2000f8e33ff */
[----:B------:R-:W-:Y:S02]  /*5030*/  VOTEU.ANY UR7, UPT, PT ;  /* 0x0000000000077886 */ /* 0x000fe400038e0100 */
[----:B------:R-:W-:-:S03]  /*5040*/  UFLO.U32 UR7, UR7 ;  /* 0x00000007000772bd */ /* 0x000fc600080e0000 */
[----:B------:R-:W-:-:S04]  /*5050*/  IMAD.U32 R0, RZ, RZ, UR8 ;  /* 0x00000008ff007e24 */ /* 0x000fc8000f8e00ff */
[----:B------:R3:W1:Y:S02]  /*5060*/  REDUX UR6, R0 ;  /* 0x00000000000673c4 */ /* 0x0006640000000000 */
[----:B------:R1:W-:Y:S01]  /*5070*/  UTCATOMSWS.AND URZ, UR8 ;  /* 0x0000000800ff79e3 */ /* 0x0003e20008000000 */
[----:B--2---:R-:W-:Y:S02]  /*5080*/  ISETP.EQ.U32.AND P0, PT, R2, UR7, PT ;  /* 0x0000000702007c0c */ /* 0x004fe4000bf02070 */
[----:B---3--:R-:W-:Y:S02]  /*5090*/  LOP3.LUT R0, RZ, UR5, RZ, 0x33, !PT ;  /* 0x00000005ff007c12 */ /* 0x008fe4000f8e33ff */
[----:B-1----:R-:W-:Y:S02]  /*50a0*/  MOV R2, UR6 ;  /* 0x0000000600027c02 */ /* 0x002fe40008000f00 */
[----:B------:R-:W1:Y:S07]  /*50b0*/  REDUX UR5, R0 ;  /* 0x00000000000573c4 */ /* 0x000e6e0000000000 */
[----:B------:R2:W-:Y:S01]  /*50c0*/  @P0 ATOMS.AND RZ, [UR4+0x14], R2 ;  /* 0x00001402ffff098c */ /* 0x0005e2000a800004 */
[----:B-1----:R-:W-:-:S05]  /*50d0*/  IMAD.U32 R0, RZ, RZ, UR5 ;  /* 0x00000005ff007e24 */ /* 0x002fca000f8e00ff */
[----:B------:R2:W-:Y:S01]  /*50e0*/  @P0 ATOMS.AND RZ, [UR4+0x18], R0 ;  /* 0x00001800ffff098c */ /* 0x0005e2000a800004 */
[----:B------:R-:W-:Y:S05]  /*50f0*/  BRA `(.L_x_104) ;  /* 0x0000000000147947 */ /* 0x000fea0003800000 */
.L_x_103:
[----:B------:R-:W-:Y:S02]  /*5100*/  MOV R2, 0x5120 ;  /* 0x0000512000027802 */ /* 0x000fe40000000f00 */
[----:B-1--45:R-:W-:Y:S05]  /*5110*/  CALL.REL.NOINC `($__internal_0_$__cuda_sm10x_tcgen05_guardrail_trap_col_being_dealloced_not_returned_by_alloc) ;  /* 0x0000004000607944 */ /* 0x032fea0003c00000 */
[----:B------:R-:W-:Y:S05]  /*5120*/  BRA `(.L_x_104) ;  /* 0x0000000000087947 */ /* 0x000fea0003800000 */
.L_x_102:
[----:B------:R-:W-:Y:S02]  /*5130*/  MOV R2, 0x5150 ;  /* 0x0000515000027802 */ /* 0x000fe40000000f00 */
[----:B-1--45:R-:W-:Y:S05]  /*5140*/  CALL.REL.NOINC `($__internal_2_$__cuda_sm10x_tcgen05_guardrail_trap_unallocated_columns_being_dealloced) ;  /* 0x00000040006c7944 */ /* 0x032fea0003c00000 */
.L_x_104:
[----:B------:R-:W-:Y:S01]  /*5150*/  NOP ;  /* 0x0000000000007918 */ /* 0x000fe20000000000 */
[----:B------:R-:W-:Y:S05]  /*5160*/  EXIT ;  /* 0x000000000000794d */ /* 0x000fea0003800000 */
.L_x_86:
[----:B------:R-:W-:-:S09]  /*5170*/  UISETP.NE.OR UP2, UPT, UR8, 0x3, !UP2 ;  /* 0x000000030800788c */ /* 0x000fd2000d745670 */
[----:B------:R-:W-:Y:S05]  /*5180*/  BRA.U UP2, `(.L_x_105) ;  /* 0x0000000d02107547 */ /* 0x000fea000b800000 */
[----:B------:R-:W1:Y:S01]  /*5190*/  LDC R0, c[0x0][0xb30] ;  /* 0x0002cc00ff007b82 */ /* 0x000e620000000800 */
[----:B------:R-:W2:Y:S01]  /*51a0*/  LDCU.64 UR8, c[0x0][0x888] ;  /* 0x00011100ff0877ac */ /* 0x000ea20008000a00 */
[----:B------:R-:W-:Y:S02]  /*51b0*/  HFMA2 R25, -RZ, RZ, 0, 0 ;  /* 0x00000000ff197431 */ /* 0x000fe400000001ff */
[----:B------:R-:W-:Y:S01]  /*51c0*/  IMAD.MOV.U32 R27, RZ, RZ, 0x1 ;  /* 0x00000001ff1b7424 */ /* 0x000fe200078e00ff */
[----:B------:R-:W-:Y:S01]  /*51d0*/  MOV R23, 0x2000 ;  /* 0x0000200000177802 */ /* 0x000fe20000000f00 */
[----:B------:R-:W4:Y:S01]  /*51e0*/  LDCU.64 UR4, c[0x0][0x890] ;  /* 0x00011200ff0477ac */ /* 0x000f220008000a00 */
[----:B------:R-:W-:Y:S01]  /*51f0*/  IMAD.MOV.U32 R26, RZ, RZ, RZ ;  /* 0x000000ffff1a7224 */ /* 0x000fe200078e00ff */
[----:B------:R-:W3:Y:S01]  /*5200*/  LDC R22, c[0x0][0x370] ;  /* 0x0000dc00ff167b82 */ /* 0x000ee20000000800 */
[----:B------:R-:W-:Y:S01]  /*5210*/  UMOV UR7, 0x400 ;  /* 0x0000040000077882 */ /* 0x000fe20000000000 */
[----:B------:R-:W-:-:S02]  /*5220*/  UPLOP3.LUT UP1, UPT, UPT, UPT, UPT, 0x40, 0x4 ;  /* 0x000000000004789c */ /* 0x000fc40003f2e870 */
[----:B------:R-:W-:Y:S01]  /*5230*/  ULEA UR7, UR37, UR7, 0x18 ;  /* 0x0000000725077291 */ /* 0x000fe2000f8ec0ff */
[----:B------:R-:W-:-:S03]  /*5240*/  UMOV UR15, URZ ;  /* 0x000000ff000f7c82 */ /* 0x000fc60008000000 */
[----:B------:R-:W3:Y:S01]  /*5250*/  LDC R3, c[0x0][0xb0c] ;  /* 0x0002c300ff037b82 */ /* 0x000ee20000000800 */
[----:B--2---:R-:W-:Y:S02]  /*5260*/  UISETP.NE.U32.AND UP2, UPT, UR8, URZ, UPT ;  /* 0x000000ff0800728c */ /* 0x004fe4000bf45070 */
[----:B----4-:R-:W-:-:S05]  /*5270*/  UISETP.NE.U32.AND UP3, UPT, UR4, URZ, UPT ;  /* 0x000000ff0400728c */ /* 0x010fca000bf65070 */
[----:B------:R-:W2:Y:S01]  /*5280*/  LDC R20, c[0x0][0xb20] ;  /* 0x0002c800ff147b82 */ /* 0x000ea20000000800 */
[----:B-1----:R-:W-:Y:S01]  /*5290*/  ISETP.NE.AND P1, PT, R0, 0x1, PT ;  /* 0x000000010000780c */ /* 0x002fe20003f25270 */
[----:B------:R-:W-:Y:S02]  /*52a0*/  UISETP.NE.AND.EX UP2, UPT, UR9, URZ, UPT, UP2 ;  /* 0x000000ff0900728c */ /* 0x000fe4000bf45320 */
[----:B------:R-:W-:-:S04]  /*52b0*/  UISETP.NE.AND.EX UP3, UPT, UR5, URZ, UPT, UP3 ;  /* 0x000000ff0500728c */ /* 0x000fc8000bf65330 */
[----:B------:R-:W1:Y:S08]  /*52c0*/  LDC.64 R28, c[0x0][0x348] ;  /* 0x0000d200ff1c7b82 */ /* 0x000e700000000a00 */
[----:B------:R-:W4:Y:S08]  /*52d0*/  LDC.64 R14, c[0x0][0xb10] ;  /* 0x0002c400ff0e7b82 */ /* 0x000f300000000a00 */
[----:B------:R-:W1:Y:S08]  /*52e0*/  LDC.64 R6, c[0x0][0xb18] ;  /* 0x0002c600ff067b82 */ /* 0x000e700000000a00 */
[----:B------:R-:W1:Y:S08]  /*52f0*/  LDC.64 R4, c[0x0][0xb28] ;  /* 0x0002ca00ff047b82 */ /* 0x000e700000000a00 */
[----:B--23--:R-:W1:Y:S02]  /*5300*/  LDC R21, c[0x0][0x374] ;  /* 0x0000dd00ff157b82 */ /* 0x00ce640000000800 */
.L_x_113:
[C---:B------:R-:W-:Y:S02]  /*5310*/  LEA R0, R26.reuse, UR7, 0x3 ;  /* 0x000000071a007c11 */ /* 0x040fe4000f8e18ff */
[----:B------:R-:W-:Y:S02]  /*5320*/  SHF.L.U32 R2, R25, 0x1f, RZ ;  /* 0x0000001f19027819 */ /* 0x000fe400000006ff */
[----:B------:R-:W-:Y:S02]  /*5330*/  LEA R16, R26, UR7, 0x4 ;  /* 0x000000071a107c11 */ /* 0x000fe4000f8e20ff */
[----:B--2---:R-:W2:Y:S02]  /*5340*/  SYNCS.PHASECHK.TRANS64.TRYWAIT P0, [R0+URZ+0x2c0], R2 ;  /* 0x0002c002000075a7 */ /* 0x004ea400080011ff */
[----:B--2---:R-:W-:Y:S05]  /*5350*/  @!P0 BRA `(.L_x_106) ;  /* 0x0000003c00388947 */ /* 0x004fea0003800000 */
.L_x_241:
[----:B------:R-:W-:Y:S01]  /*5360*/  ISETP.GE.AND P0, PT, R40, 0x1, PT ;  /* 0x000000012800780c */ /* 0x000fe20003f06270 */
[----:B------:R-:W3:Y:S01]  /*5370*/  LDS.128 R16, [R16+0x350] ;  /* 0x0003500010107984 */ /* 0x000ee20000000c00 */
[----:B------:R-:W-:Y:S01]  /*5380*/  ISETP.NE.U32.AND P4, PT, RZ, UR4, PT ;  /* 0x00000004ff007c0c */ /* 0x000fe2000bf85070 */
[----:B--2---:R-:W-:Y:S03]  /*5390*/  VIADD R0, R0, 0x2d0 ;  /* 0x000002d000007836 */ /* 0x004fe60000000000 */
[----:B------:R-:W-:Y:S01]  /*53a0*/  ISETP.NE.AND.EX P4, PT, RZ, UR5, PT, P4 ;  /* 0x00000005ff007c0c */ /* 0x000fe2000bf85340 */
[----:B------:R-:W-:Y:S01]  /*53b0*/  @!PT LDS RZ, [RZ] ;  /* 0x00000000fffff984 */ /* 0x000fe20000000800 */
[----:B------:R-:W-:Y:S01]  /*53c0*/  @!PT LDS RZ, [RZ] ;  /* 0x00000000fffff984 */ /* 0x000fe20000000800 */
[----:B------:R-:W-:Y:S01]  /*53d0*/  @!PT LDS RZ, [RZ] ;  /* 0x00000000fffff984 */ /* 0x000fe20000000800 */
[----:B------:R-:W-:Y:S01]  /*53e0*/  @!PT LDS RZ, [RZ] ;  /* 0x00000000fffff984 */ /* 0x000fe20000000800 */
[----:B------:R2:W-:Y:S06]  /*53f0*/  MEMBAR.ALL.CTA ;  /* 0x0000000000007992 */ /* 0x0005ec0000008000 */
[----:B--2---:R-:W2:Y:S01]  /*5400*/  FENCE.VIEW.ASYNC.S ;  /* 0x00000000000073c6 */ /* 0x004ea20000000000 */
[----:B------:R-:W-:Y:S04]  /*5410*/  PRMT R0, RZ, 0x654, R0 ;  /* 0x00000654ff007816 */ /* 0x000fe80000000000 */
[----:B--2---:R2:W-:Y:S01]  /*5420*/  SYNCS.ARRIVE.TRANS64.RED.A1T0 RZ, [R0+URZ], RZ ;  /* 0x000000ff00ff79a7 */ /* 0x0045e200081004ff */
[----:B---3--:R-:W-:Y:S11]  /*5430*/  LOP3.LUT P3, RZ, R18, 0x1, RZ, 0xc0, !PT ;  /* 0x0000000112ff7812 */ /* 0x008ff6000786c0ff */
[----:B------:R-:W-:Y:S02]  /*5440*/  @!UPT UIADD3 URZ, UPT, UPT, URZ, URZ, URZ ;  /* 0x000000fffffff290 */ /* 0x000fe4000fffe0ff */
[----:B------:R-:W-:Y:S02]  /*5450*/  @P3 MOV R11, R16 ;  /* 0x00000010000b3202 */ /* 0x000fe40000000f00 */
[----:B------:R-:W-:Y:S01]  /*5460*/  @P3 LOP3.LUT R10, R17, 0xffff, RZ, 0xc0, !PT ;  /* 0x0000ffff110a3812 */ /* 0x000fe200078ec0ff */
[----:B--2---:R-:W-:Y:S06]  /*5470*/  @!P0 BRA `(.L_x_107) ;  /* 0x0000000000a48947 */ /* 0x004fec0003800000 */
[-C--:B-1----:R-:W-:Y:S01]  /*5480*/  IMAD.HI.U32 R0, R21, R7.reuse, RZ ;  /* 0x0000000715007227 */ /* 0x082fe200078e00ff */
[----:B------:R-:W-:Y:S02]  /*5490*/  ISETP.NE.AND P0, PT, R6, 0x1, PT ;  /* 0x000000010600780c */ /* 0x000fe40003f05270 */
[----:B------:R-:W-:Y:S01]  /*54a0*/  ISETP.NE.AND P2, PT, R40, 0x1, PT ;  /* 0x000000012800780c */ /* 0x000fe20003f45270 */
[----:B----4-:R-:W-:Y:S01]  /*54b0*/  IMAD.HI.U32 R9, R22, R14, RZ ;  /* 0x0000000e16097227 */ /* 0x010fe200078e00ff */
[----:B------:R-:W-:Y:S02]  /*54c0*/  SHF.R.U32.HI R0, RZ, R20, R0 ;  /* 0x00000014ff007219 */ /* 0x000fe40000011600 */
[----:B------:R-:W-:Y:S01]  /*54d0*/  ISETP.NE.AND P5, PT, R3, 0x1, PT ;  /* 0x000000010300780c */ /* 0x000fe20003fa5270 */
[----:B------:R-:W-:Y:S01]  /*54e0*/  IMAD.HI.U32 R13, R10, R7, RZ ;  /* 0x000000070a0d7227 */ /* 0x000fe200078e00ff */
[----:B------:R-:W-:Y:S02]  /*54f0*/  SHF.R.U32.HI R9, RZ, R15, R9 ;  /* 0x0000000fff097219 */ /* 0x000fe40000011609 */
[----:B------:R-:W-:Y:S01]  /*5500*/  SEL R0, R21, R0, !P0 ;  /* 0x0000000015007207 */ /* 0x000fe20004000000 */
[----:B------:R-:W-:Y:S01]  /*5510*/  IMAD.HI.U32 R12, R11, R14, RZ ;  /* 0x0000000e0b0c7227 */ /* 0x000fe200078e00ff */
[----:B------:R-:W-:Y:S03]  /*5520*/  SEL R9, R22, R9, !P5 ;  /* 0x0000000916097207 */ /* 0x000fe60006800000 */
[-C--:B------:R-:W-:Y:S01]  /*5530*/  IMAD.HI.U32 R8, R0, R4.reuse, RZ ;  /* 0x0000000400087227 */ /* 0x080fe200078e00ff */
[----:B------:R-:W-:Y:S03]  /*5540*/  SHF.R.U32.HI R12, RZ, R15, R12 ;  /* 0x0000000fff0c7219 */ /* 0x000fe6000001160c */
[----:B------:R-:W-:Y:S01]  /*5550*/  IMAD.HI.U32 R2, R9, R4, RZ ;  /* 0x0000000409027227 */ /* 0x000fe200078e00ff */
[-C--:B------:R-:W-:Y:S02]  /*5560*/  @P2 SHF.R.U32.HI R0, RZ, R5.reuse, R8 ;  /* 0x00000005ff002219 */ /* 0x080fe40000011608 */
[----:B------:R-:W-:Y:S02]  /*5570*/  SHF.R.U32.HI R8, RZ, R20, R13 ;  /* 0x00000014ff087219 */ /* 0x000fe4000001160d */
[----:B------:R-:W-:Y:S01]  /*5580*/  @P2 SHF.R.U32.HI R9, RZ, R5, R2 ;  /* 0x00000005ff092219 */ /* 0x000fe20000011602 */
[----:B------:R-:W-:Y:S01]  /*5590*/  IMAD R0, R40, R0, RZ ;  /* 0x0000000028007224 */ /* 0x000fe200078e02ff */
[----:B------:R-:W-:Y:S02]  /*55a0*/  SEL R8, R10, R8, !P0 ;  /* 0x000000080a087207 */ /* 0x000fe40004000000 */
[----:B------:R-:W-:Y:S01]  /*55b0*/  SEL R2, R11, R12, !P5 ;  /* 0x0000000c0b027207 */ /* 0x000fe20006800000 */
[----:B------:R-:W-:Y:S01]  /*55c0*/  IMAD R12, R40, R9, RZ ;  /* 0x00000009280c7224 */ /* 0x000fe200078e02ff */
[C---:B------:R-:W-:Y:S01]  /*55d0*/  ISETP.GE.AND P0, PT, R8.reuse, R0, PT ;  /* 0x000000000800720c */ /* 0x040fe20003f06270 */
[----:B------:R-:W-:Y:S03]  /*55e0*/  IMAD.HI.U32 R0, R8, R4, RZ ;  /* 0x0000000408007227 */ /* 0x000fe600078e00ff */
[----:B------:R-:W-:Y:S02]  /*55f0*/  ISETP.GE.OR P0, PT, R2, R12, P0 ;  /* 0x0000000c0200720c */ /* 0x000fe40000706670 */
[-C--:B------:R-:W-:Y:S04]  /*5600*/  SHF.R.U32.HI R0, RZ, R5.reuse, R0 ;  /* 0x00000005ff007219 */ /* 0x080fe80000011600 */
[----:B------:R-:W-:Y:S05]  /*5610*/  SEL R13, R8, R0, !P2 ;  /* 0x00000000080d7207 */ /* 0x000fea0005000000 */
[----:B------:R-:W-:Y:S02]  /*5620*/  IMAD.MOV R12, RZ, RZ, -R13 ;  /* 0x000000ffff0c7224 */ /* 0x000fe400078e0a0d */
[----:B------:R-:W-:Y:S04]  /*5630*/  @!P0 IMAD.HI.U32 R0, R2, R4, RZ ;  /* 0x0000000402008227 */ /* 0x000fe800078e00ff */
[----:B------:R-:W-:Y:S01]  /*5640*/  IMAD R12, R40, R12, R8 ;  /* 0x0000000c280c7224 */ /* 0x000fe200078e0208 */
[----:B------:R-:W-:Y:S04]  /*5650*/  @!P0 SHF.R.U32.HI R0, RZ, R5, R0 ;  /* 0x00000005ff008219 */ /* 0x000fe80000011600 */
[----:B------:R-:W-:Y:S04]  /*5660*/  @!P0 SEL R0, R2, R0, !P2 ;  /* 0x0000000002008207 */ /* 0x000fe80005000000 */
[----:B------:R-:W-:Y:S01]  /*5670*/  @!P0 IADD3 R13, PT, PT, R13, -R0, RZ ;  /* 0x800000000d0d8210 */ /* 0x000fe20007ffe0ff */
[----:B------:R-:W-:Y:S01]  /*5680*/  @!P0 IMAD R0, R9, R12, R0 ;  /* 0x0000000c09008224 */ /* 0x000fe200078e0200 */
[----:B------:R-:W-:Y:S01]  /*5690*/  IADD3 R9, PT, PT, -R8, RZ, RZ ;  /* 0x000000ff08097210 */ /* 0x000fe20007ffe1ff */
[--C-:B------:R-:W-:Y:S02]  /*56a0*/  IMAD.MOV R12, RZ, RZ, -R2.reuse ;  /* 0x000000ffff0c7224 */ /* 0x100fe400078e0a02 */
[----:B------:R-:W-:Y:S02]  /*56b0*/  @!P0 IMAD R8, R13, R40, R2 ;  /* 0x000000280d088224 */ /* 0x000fe400078e0202 */
[----:B------:R-:W-:Y:S02]  /*56c0*/  @!P0 IMAD.MOV.U32 R2, RZ, RZ, R0 ;  /* 0x000000ffff028224 */ /* 0x000fe400078e0000 */
[----:B------:R-:W-:Y:S02]  /*56d0*/  IMAD R11, R3, R12, R11 ;  /* 0x0000000c030b7224 */ /* 0x000fe400078e020b */
[----:B------:R-:W-:Y:S02]  /*56e0*/  IMAD R10, R6, R9, R10 ;  /* 0x00000009060a7224 */ /* 0x000fe400078e020a */
[----:B------:R-:W-:Y:S02]  /*56f0*/  IMAD R11, R2, R3, R11 ;  /* 0x00000003020b7224 */ /* 0x000fe400078e020b */
[----:B------:R-:W-:Y:S02]  /*5700*/  IMAD R10, R8, R6, R10 ;  /* 0x00000006080a7224 */ /* 0x000fe400078e020a */
.L_x_107:
[----:B------:R-:W-:Y:S05]  /*5710*/  BRA.U UP1, `(.L_x_108) ;  /* 0x0000000101107547 */ /* 0x000fea000b800000 */
[----:B------:R-:W-:Y:S04]  /*5720*/  MOV R2, UR6 ;  /* 0x0000000600027c02 */ /* 0x000fe80008000f00 */
[----:B------:R-:W-:Y:S04]  /*5730*/  SHF.L.U32 R2, R2, 0x1f, RZ ;  /* 0x0000001f02027819 */ /* 0x000fe800000006ff */
[----:B------:R-:W2:Y:S02]  /*5740*/  SYNCS.PHASECHK.TRANS64.TRYWAIT P0, [UR7+0x2b8], R2 ;  /* 0x0002b802ff0075a7 */ /* 0x000ea40008001107 */
[----:B--2---:R-:W-:Y:S05]  /*5750*/  @!P0 BRA `(.L_x_109) ;  /* 0x00000038004c8947 */ /* 0x004fea0003800000 */
.L_x_108:
[----:B------:R-:W-:Y:S05]  /*5760*/  BRA.U !UP3, `(.L_x_110) ;  /* 0x000000010b347547 */ /* 0x000fea000b800000 */
[----:B------:R-:W-:Y:S01]  /*5770*/  UPLOP3.LUT UP0, UPT, UPT, UPT, UP2, 0x80, 0x8 ;  /* 0x000000000008789c */ /* 0x000fe20003f0f020 */
[----:B--2---:R-:W-:Y:S02]  /*5780*/  HFMA2 R0, -RZ, RZ, 0, 5.9604644775390625e-08 ;  /* 0x00000001ff007431 */ /* 0x004fe400000001ff */
[----:B------:R-:W-:Y:S03]  /*5790*/  IMAD.MOV.U32 R94, RZ, RZ, 0x1 ;  /* 0x00000001ff5e7424 */ /* 0x000fe600078e00ff */
[----:B------:R-:W-:Y:S05]  /*57a0*/  PLOP3.LUT P0, PT, PT, PT, UP0, 0x80, 0x8 ;  /* 0x000000000008781c */ /* 0x000fea0003f0f008 */
[----:B------:R-:W2:Y:S01]  /*57b0*/  @UP0 LDCU.64 UR10, c[0x0][0x888] ;  /* 0x00011100ff0a07ac */ /* 0x000ea20008000a00 */
[----:B------:R-:W-:Y:S07]  /*57c0*/  @UP0 UIMAD UR8, UR36, UR4, URZ ;  /* 0x00000004240802a4 */ /* 0x000fee000f8e02ff */
[----:B------:R-:W-:Y:S01]  /*57d0*/  @!P0 PRMT R94, R0, 0x7610, R94 ;  /* 0x00007610005e8816 */ /* 0x000fe2000000005e */
[----:B--2---:R-:W-:Y:S03]  /*57e0*/  @UP0 UIMAD.WIDE UR10, UR8, 0x4, UR10 ;  /* 0x00000004080a08a5 */ /* 0x004fe6000f8e020a */
[----:B------:R-:W2:Y:S03]  /*57f0*/  @!UP0 LDCU UR8, c[0x0][0x880] ;  /* 0x00011000ff0887ac */ /* 0x000ea60008000800 */
[----:B-----5:R-:W-:Y:S01]  /*5800*/  IMAD.U32 R48, RZ, RZ, UR10 ;  /* 0x0000000aff307e24 */ /* 0x020fe2000f8e00ff */
[----:B------:R-:W-:Y:S05]  /*5810*/  MOV R49, UR11 ;  /* 0x0000000b00317c02 */ /* 0x000fea0008000f00 */
[----:B------:R3:W5:Y:S02]  /*5820*/  @P0 LDG.E R48, desc[UR40][R48.64] ;  /* 0x0000002830300981 */ /* 0x000764000c1e1900 */
[----:B--23--:R-:W-:Y:S07]  /*5830*/  @!P0 IMAD.U32 R48, RZ, RZ, UR8 ;  /* 0x00000008ff308e24 */ /* 0x00cfee000f8e00ff */
.L_x_110:
[----:B-----5:R-:W-:Y:S01]  /*5840*/  @!P4 FSETP.EQ.AND P5, PT, R48, RZ, PT ;  /* 0x000000ff3000c20b */ /* 0x020fe20003fa2000 */
[----:B------:R-:W-:Y:S01]  /*5850*/  @!UPT UIADD3 URZ, UPT, UPT, URZ, URZ, URZ ;  /* 0x000000fffffff290 */ /* 0x000fe2000fffe0ff */
[----:B------:R-:W-:Y:S11]  /*5860*/  @!P4 BRA `(.L_x_111) ;  /* 0x000000000014c947 */ /* 0x000ff60003800000 */
[----:B------:R-:W-:Y:S02]  /*5870*/  LOP3.LUT P0, RZ, R94, 0xff, RZ, 0xc0, !PT ;  /* 0x000000ff5eff7812 */ /* 0x000fe4000780c0ff */
[----:B------:R-:W-:Y:S04]  /*5880*/  PLOP3.LUT P5, PT, PT, PT, UP0, 0x80, 0x8 ;  /* 0x000000000008781c */ /* 0x000fe80003faf008 */
[----:B------:R-:W-:Y:S07]  /*5890*/  PLOP3.LUT P5, PT, P5, PT, PT, 0x8, 0x80 ;  /* 0x000000000080781c */ /* 0x000fee0002fae170 */
[----:B------:R-:W-:Y:S11]  /*58a0*/  @P0 FSETP.EQ.AND P5, PT, R48, RZ, PT ;  /* 0x000000ff3000020b */ /* 0x000ff60003fa2000 */
[----:B------:R-:W-:Y:S02]  /*58b0*/  @!UPT UIADD3 URZ, UPT, UPT, URZ, URZ, URZ ;  /* 0x000000fffffff290 */ /* 0x000fe4000fffe0ff */
.L_x_111:
[----:B------:R-:W3:Y:S01]  /*58c0*/  LDC.64 R8, c[0x0][0xb10] ;  /* 0x0002c400ff087b82 */ /* 0x000ee20000000a00 */
[----:B------:R-:W-:Y:S01]  /*58d0*/  ULEA UR13, UR15, UR7, 0x3 ;  /* 0x000000070f0d7291 */ /* 0x000fe2000f8e18ff */
[----:B------:R-:W-:Y:S01]  /*58e0*/  SHF.L.U32 R30, R27, 0x1f, RZ ;  /* 0x0000001f1b1e7819 */ /* 0x000fe200000006ff */
[----:B------:R-:W-:Y:S01]  /*58f0*/  VIADD R26, R26, 0x1 ;  /* 0x000000011a1a7836 */ /* 0x000fe20000000000 */
[----:B------:R-:W-:Y:S04]  /*5900*/  @P3 SHF.R.U32.HI R24, RZ, 0x10, R17 ;  /* 0x00000010ff183819 */ /* 0x000fe80000011611 */
[----:B------:R-:W5:Y:S02]  /*5910*/  LDC.64 R12, c[0x0][0xb18] ;  /* 0x0002c600ff0c7b82 */ /* 0x000f640000000a00 */
[----:B------:R-:W1:Y:S01]  /*5920*/  SYNCS.PHASECHK.TRANS64.TRYWAIT P4, [UR13+0x2a0], R30 ;  /* 0x0002a01eff0075a7 */ /* 0x000e62000808110d */
[C---:B---3--:R-:W-:Y:S05]  /*5930*/  @!P1 IMAD.HI.U32 R8, R11.reuse, R8, RZ ;  /* 0x000000080b089227 */ /* 0x048fea00078e00ff */
[----:B--2---:R-:W2:Y:S01]  /*5940*/  @!P1 LDC R0, c[0x0][0xb20] ;  /* 0x0002c800ff009b82 */ /* 0x004ea20000000800 */
[----:B------:R-:W-:Y:S01]  /*5950*/  @!P1 SHF.R.U32.HI R8, RZ, R9, R8 ;  /* 0x00000009ff089219 */ /* 0x000fe20000011608 */
[----:B-----5:R-:W-:Y:S01]  /*5960*/  @!P1 IMAD.HI.U32 R13, R10, R13, RZ ;  /* 0x0000000d0a0d9227 */ /* 0x020fe200078e00ff */
[----:B------:R-:W-:Y:S05]  /*5970*/  @!P1 ISETP.NE.AND P0, PT, R12, 0x1, PT ;  /* 0x000000010c00980c */ /* 0x000fea0003f05270 */
[----:B------:R-:W3:Y:S01]  /*5980*/  @!P1 LDC R2, c[0x0][0xb0c] ;  /* 0x0002c300ff029b82 */ /* 0x000ee20000000800 */
[----:B--2---:R-:W-:Y:S02]  /*5990*/  @!P1 SHF.R.U32.HI R0, RZ, R0, R13 ;  /* 0x00000000ff009219 */ /* 0x004fe4000001160d */
[----:B---3--:R-:W-:Y:S02]  /*59a0*/  @!P1 ISETP.NE.AND P2, PT, R2, 0x1, PT ;  /* 0x000000010200980c */ /* 0x008fe40003f45270 */
[----:B------:R-:W-:Y:S02]  /*59b0*/  @!P1 SEL R9, R10, R0, !P0 ;  /* 0x000000000a099207 */ /* 0x000fe40004000000 */
[----:B------:R-:W-:Y:S02]  /*59c0*/  ELECT P0, URZ, PT ;  /* 0x0000000000ff782f */ /* 0x000fe40003800000 */
[----:B------:R-:W-:Y:S05]  /*59d0*/  @!P1 SEL R8, R11, R8, !P2 ;  /* 0x000000080b089207 */ /* 0x000fea0005000000 */
[----:B------:R-:W-:Y:S02]  /*59e0*/  @!P1 IMAD.IADD R0, R9, 0x1, -R8 ;  /* 0x0000000109009824 */ /* 0x000fe400078e0a08 */
[----:B------:R-:W-:Y:S02]  /*59f0*/  @!P1 IMAD.IADD R8, R8, 0x1, -R9 ;  /* 0x0000000108089824 */ /* 0x000fe400078e0a09 */
[----:B------:R-:W-:Y:S02]  /*5a00*/  @!P1 IMAD R11, R0, R2, R11 ;  /* 0x00000002000b9224 */ /* 0x000fe400078e020b */
[----:B------:R-:W-:Y:S01]  /*5a10*/  @!P1 IMAD R10, R8, R12, R10 ;  /* 0x0000000c080a9224 */ /* 0x000fe200078e020a */
[----:B-1----:R-:W-:Y:S06]  /*5a20*/  @!P4 BRA `(.L_x_112) ;  /* 0x0000003400b0c947 */ /* 0x002fec0003800000 */
.L_x_244:
[----:B------:R-:W-:Y:S01]  /*5a30*/  PLOP3.LUT P5, PT, P5, P0, PT, 0xf2, 0x2f ;  /* 0x00000000002f781c */ /* 0x000fe20002fa1e72 */
[----:B------:R-:W-:Y:S01]  /*5a40*/  UMOV UR16, 0x0 ;  /* 0x0000000000107882 */ /* 0x000fe20000000000 */
[----:B------:R-:W-:Y:S01]  /*5a50*/  UMOV UR17, 0x10000000 ;  /* 0x1000000000117882 */ /* 0x000fe20000000000 */
[----:B------:R-:W-:Y:S01]  /*5a60*/  UMOV UR12, UR36 ;  /* 0x00000024000c7c82 */ /* 0x000fe20008000000 */
[----:B------:R-:W-:Y:S09]  /*5a70*/  @P3 R2UR UR36, R24 ;  /* 0x00000000182432ca */ /* 0x000ff200000e0000 */
[----:B------:R-:W-:Y:S01]  /*5a80*/  @!P5 IADD3 R2, P0, PT, R28, 0x580, RZ ;  /* 0x000005801c02d810 */ /* 0x000fe20007f1e0ff */
[----:B------:R-:W-:Y:S01]  /*5a90*/  @!P5 IMAD.SHL.U32 R92, R92, 0x20, RZ ;  /* 0x000000205c5cd824 */ /* 0x000fe200078e00ff */
[----:B------:R-:W-:Y:S01]  /*5aa0*/  VOTEU.ALL UP1, P5 ;  /* 0x0000000000ff7886 */ /* 0x000fe20002820000 */
[----:B------:R-:W-:Y:S01]  /*5ab0*/  @!P5 IMAD.SHL.U32 R93, R93, 0x80, RZ ;  /* 0x000000805d5dd824 */ /* 0x000fe200078e00ff */
[----:B------:R-:W-:Y:S01]  /*5ac0*/  @!P5 R2UR UR9, R2 ;  /* 0x000000000209d2ca */ /* 0x000fe200000e0000 */
[----:B-1----:R-:W-:Y:S01]  /*5ad0*/  @!P5 IMAD.X R0, RZ, RZ, R29, P0 ;  /* 0x000000ffff00d224 */ /* 0x002fe200000e061d */
[----:B------:R-:W-:Y:S01]  /*5ae0*/  @!P5 R2UR UR10, R92 ;  /* 0x000000005c0ad2ca */ /* 0x000fe200000e0000 */
[----:B------:R-:W-:Y:S01]  /*5af0*/  @!UP1 ULEA UR14, UR15, UR7, 0xd ;  /* 0x000000070f0e9291 */ /* 0x000fe2000f8e68ff */
[----:B------:R-:W-:Y:S01]  /*5b00*/  @!P5 R2UR UR11, R93 ;  /* 0x000000005d0bd2ca */ /* 0x000fe200000e0000 */
[----:B------:R-:W-:Y:S01]  /*5b10*/  UIADD3 UR15, UPT, UPT, UR15, 0x1, URZ ;  /* 0x000000010f0f7890 */ /* 0x000fe2000fffe0ff */
[----:B------:R-:W-:Y:S01]  /*5b20*/  @!P5 R2UR UR8, R0 ;  /* 0x000000000008d2ca */ /* 0x000fe200000e0000 */
[----:B------:R-:W-:Y:S01]  /*5b30*/  IMAD.IADD R92, R10, 0x1, R90 ;  /* 0x000000010a5c7824 */ /* 0x000fe200078e025a */
[C---:B------:R-:W-:Y:S01]  /*5b40*/  ISETP.NE.AND P0, PT, R26.reuse, 0x2, PT ;  /* 0x000000021a00780c */ /* 0x040fe20003f05270 */
[----:B------:R-:W-:Y:S03]  /*5b50*/  IMAD.IADD R93, R11, 0x1, R91 ;  /* 0x000000010b5d7824 */ /* 0x000fe600078e025b */
[----:B------:R-:W-:Y:S01]  /*5b60*/  SEL R0, RZ, 0x1, P0 ;  /* 0x00000001ff007807 */ /* 0x000fe20000000000 */
[----:B------:R-:W-:Y:S01]  /*5b70*/  IMAD.U32 R8, RZ, RZ, UR9 ;  /* 0x00000009ff087e24 */ /* 0x000fe2000f8e00ff */
[----:B------:R-:W-:Y:S01]  /*5b80*/  UIADD3 UR9, UPT, UPT, UR13, 0x290, URZ ;  /* 0x000002900d097890 */ /* 0x000fe2000fffe0ff */
[----:B------:R-:W-:Y:S02]  /*5b90*/  SEL R26, R26, RZ, P0 ;  /* 0x000000ff1a1a7207 */ /* 0x000fe40000000000 */
[----:B------:R-:W-:Y:S02]  /*5ba0*/  LOP3.LUT R25, R25, R0, RZ, 0x3c, !PT ;  /* 0x0000000019197212 */ /* 0x000fe400078e3cff */
[----:B------:R-:W-:Y:S01]  /*5bb0*/  IMAD.U32 R9, RZ, RZ, UR8 ;  /* 0x00000008ff097e24 */ /* 0x000fe2000f8e00ff */
[----:B------:R-:W-:Y:S01]  /*5bc0*/  @!P5 R2UR UR18, R8 ;  /* 0x000000000812d2ca */ /* 0x000fe200000e0000 */
[----:B------:R-:W-:Y:S01]  /*5bd0*/  @!UP1 UIADD3 UR8, UPT, UPT, UR14, 0x400, URZ ;  /* 0x000004000e089890 */ /* 0x000fe2000fffe0ff */
[----:B------:R-:W-:Y:S02]  /*5be0*/  VOTEU.ALL UP1, P5 ;  /* 0x0000000000ff7886 */ /* 0x000fe40002820000 */
[----:B------:R-:W-:Y:S01]  /*5bf0*/  @!P5 R2UR UR19, R9 ;  /* 0x000000000913d2ca */ /* 0x000fe200000e0000 */
[----:B------:R-:W-:Y:S11]  /*5c00*/  UPRMT UR14, UR37, 0x654, UR9 ;  /* 0x00000654250e7896 */ /* 0x000ff60008000009 */
[----:B------:R-:W-:Y:S01]  /*5c10*/  @!UPT UIADD3 URZ, UPT, UPT, URZ, URZ, URZ ;  /* 0x000000fffffff290 */ /* 0x000fe2000fffe0ff */
[----:B------:R2:W-:Y:S01]  /*5c20*/  @!UP1 UTMALDG.3D [UR8], [UR18], desc[UR16] ;  /* 0x00001008120095b4 */ /* 0x0005e20008011000 */
[----:B------:R2:W-:Y:S01]  /*5c30*/  @!P5 SYNCS.ARRIVE.TRANS64.RED.A0TR RZ, [UR13+0x290], R23 ;  /* 0x00029017ffffd9a7 */ /* 0x0005e2000830040d */
[----:B------:R-:W-:Y:S04]  /*5c40*/  UISETP.NE.AND UP1, UPT, UR15, 0x2, UPT ;  /* 0x000000020f00788c */ /* 0x000fe8000bf25270 */
[----:B------:R-:W-:Y:S02]  /*5c50*/  USEL UR13, URZ, 0x1, UP1 ;  /* 0x00000001ff0d7887 */ /* 0x000fe40008800000 */
[----:B------:R-:W-:Y:S02]  /*5c60*/  USEL UR15, UR15, URZ, UP1 ;  /* 0x000000ff0f0f7287 */ /* 0x000fe40008800000 */
[----:B------:R-:W-:Y:S02]  /*5c70*/  UPLOP3.LUT UP1, UPT, UPT, UPT, UPT, 0x80, 0x8 ;  /* 0x000000000008789c */ /* 0x000fe40003f2f070 */
[----:B------:R-:W-:Y:S01]  /*5c80*/  LOP3.LUT R27, R27, UR13, RZ, 0x3c, !PT ;  /* 0x0000000d1b1b7c12 */ /* 0x000fe2000f8e3cff */
[----:B------:R-:W-:Y:S01]  /*5c90*/  SYNCS.ARRIVE.TRANS64.RED.A1T0 RZ, [UR14], RZ ;  /* 0x000000ffffff79a7 */ /* 0x000fe2000810040e */
[----:B------:R-:W-:Y:S07]  /*5ca0*/  @P3 BRA `(.L_x_113) ;  /* 0xfffffff400983947 */ /* 0x000fee000383ffff */
[----:B------:R-:W-:Y:S01]  /*5cb0*/  UIADD3 UR7, UPT, UPT, UR7, 0x2a0, URZ ;  /* 0x000002a007077890 */ /* 0x000fe2000fffe0ff */
[----:B------:R-:W-:-:S03]  /*5cc0*/  SHF.L.U32 R2, R27, 0x1f, RZ ;  /* 0x0000001f1b027819 */ /* 0x000fc600000006ff */
[----:B------:R-:W-:-:S09]  /*5cd0*/  ULEA UR4, UR15, UR7, 0x3 ;  /* 0x000000070f047291 */ /* 0x000fd2000f8e18ff */
[----:B------:R-:W1:Y:S02]  /*5ce0*/  SYNCS.PHASECHK.TRANS64.TRYWAIT P0, [UR4], R2 ;  /* 0x00000002ff0075a7 */ /* 0x000e640008001104 */
[----:B-1----:R-:W-:Y:S05]  /*5cf0*/  @!P0 BRA `(.L_x_114) ;  /* 0x0000003400148947 */ /* 0x002fea0003800000 */
.L_x_246:
[----:B------:R-:W-:-:S04]  /*5d00*/  UIADD3 UR5, UPT, UPT, UR15, 0x1, URZ ;  /* 0x000000010f057890 */ /* 0x000fc8000fffe0ff */
[----:B------:R-:W-:-:S04]  /*5d10*/  UISETP.NE.AND UP0, UPT, UR5, 0x2, UPT ;  /* 0x000000020500788c */ /* 0x000fc8000bf05270 */
[----:B------:R-:W-:Y:S02]  /*5d20*/  USEL UR4, URZ, 0x1, UP0 ;  /* 0x00000001ff047887 */ /* 0x000fe40008000000 */
[----:B------:R-:W-:-:S04]  /*5d30*/  USEL UR5, UR5, URZ, UP0 ;  /* 0x000000ff05057287 */ /* 0x000fc80008000000 */
[----:B------:R-:W-:Y:S01]  /*5d40*/  ULEA UR5, UR5, UR7, 0x3 ;  /* 0x0000000705057291 */ /* 0x000fe2000f8e18ff */
[----:B-1----:R-:W-:-:S04]  /*5d50*/  LOP3.LUT R2, R27, UR4, RZ, 0x3c, !PT ;  /* 0x000000041b027c12 */ /* 0x002fc8000f8e3cff */
[----:B------:R-:W-:Y:S01]  /*5d60*/  SHF.L.U32 R2, R2, 0x1f, RZ ;  /* 0x0000001f02027819 */ /* 0x000fe200000006ff */
[----:B------:R-:W-:-:S07]  /*5d70*/  IMAD.U32 R0, RZ, RZ, UR5 ;  /* 0x00000005ff007e24 */ /* 0x000fce000f8e00ff */
.L_x_115:
[----:B-1----:R1:W3:Y:S02]  /*5d80*/  SYNCS.PHASECHK.TRANS64.TRYWAIT P0, [R0+URZ], R2 ;  /* 0x00000002000075a7 */ /* 0x0022e400080011ff */
[----:B---3--:R-:W-:Y:S05]  /*5d90*/  @!P0 NANOSLEEP.SYNCS 0x989680 ;  /* 0x009896800000895d */ /* 0x008fea0003900000 */
[----:B------:R-:W3:Y:S02]  /*5da0*/  @!P0 SYNCS.PHASECHK.TRANS64 P0, [R0+URZ], R2 ;  /* 0x00000002000085a7 */ /* 0x000ee400080010ff */
[----:B--23--:R-:W-:Y:S05]  /*5db0*/  @P0 EXIT ;  /* 0x000000000000094d */ /* 0x00cfea0003800000 */
[----:B------:R-:W-:Y:S05]  /*5dc0*/  BRA `(.L_x_115) ;  /* 0xfffffffc00ec7947 */ /* 0x000fea000383ffff */
.L_x_105:
[----:B------:R-:W-:-:S06]  /*5dd0*/  UISETP.GE.AND UP1, UPT, UR8, 0x4, UPT ;  /* 0x000000040800788c */ /* 0x000fcc000bf26270 */
[----:B------:R-:W-:-:S13]  /*5de0*/  PLOP3.LUT P0, PT, PT, PT, UP1, 0x80, 0x8 ;  /* 0x000000000008781c */ /* 0x000fda0003f0f018 */
[----:B------:R-:W-:Y:S05]  /*5df0*/  @!P0 EXIT ;  /* 0x000000000000894d */ /* 0x000fea0003800000 */
[----:B------:R-:W-:Y:S01]  /*5e00*/  BAR.SYNC.DEFER_BLOCKING 0x6, 0xa0 ;  /* 0x0182800000007b1d */ /* 0x000fe20000010000 */
[C---:B------:R-:W-:Y:S01]  /*5e10*/  IMAD.SHL.U32 R2, R108.reuse, 0x20, RZ ;  /* 0x000000206c027824 */ /* 0x040fe200078e00ff */
[C---:B------:R-:W-:Y:S01]  /*5e20*/  LOP3.LUT R106, R108.reuse, 0x2, RZ, 0xc0, !PT ;  /* 0x000000026c6a7812 */ /* 0x040fe200078ec0ff */
[C---:B------:R-:W-:Y:S01]  /*5e30*/  IMAD.SHL.U32 R107, R108.reuse, 0x4, RZ ;  /* 0x000000046c6b7824 */ /* 0x040fe200078e00ff */
[C---:B------:R-:W-:Y:S01]  /*5e40*/  LOP3.LUT R109, R108.reuse, 0x60, RZ, 0xc0, !PT ;  /* 0x000000606c6d7812 */ /* 0x040fe200078ec0ff */
[----:B------:R-:W-:Y:S01]  /*5e50*/  IMAD.U32 R46, R108, 0x10000, RZ ;  /* 0x000100006c2e7824 */ /* 0x000fe200078e00ff */
[----:B------:R-:W-:Y:S02]  /*5e60*/  UMOV UR42, 0x400 ;  /* 0x00000400002a7882 */ /* 0x000fe40000000000 */
[----:B------:R-:W1:Y:S01]  /*5e70*/  LDC R98, c[0x0][0x370] ;  /* 0x0000dc00ff627b82 */ /* 0x000e620000000800 */
[----:B------:R-:W-:Y:S01]  /*5e80*/  ULEA UR42, UR37, UR42, 0x18 ;  /* 0x0000002a252a7291 */ /* 0x000fe2000f8ec0ff */
[----:B------:R-:W-:Y:S01]  /*5e90*/  LOP3.LUT R3, R2, 0xc0, RZ, 0xc0, !PT ;  /* 0x000000c002037812 */ /* 0x000fe200078ec0ff */
[----:B------:R-:W-:Y:S01]  /*5ea0*/  IMAD.MOV R106, RZ, RZ, -R106 ;  /* 0x000000ffff6a7224 */ /* 0x000fe200078e0a6a */
[----:B------:R-:W-:Y:S01]  /*5eb0*/  LOP3.LUT R108, R108, 0x4, RZ, 0xc0, !PT ;  /* 0x000000046c6c7812 */ /* 0x000fe200078ec0ff */
[----:B------:R-:W-:Y:S01]  /*5ec0*/  UIADD3 UR44, UPT, UPT, UR42, 0x400, URZ ;  /* 0x000004002a2c7890 */ /* 0x000fe2000fffe0ff */
[----:B------:R-:W-:Y:S01]  /*5ed0*/  LOP3.LUT R107, R3, 0x18, R107, 0xf8, !PT ;  /* 0x00000018036b7812 */ /* 0x000fe200078ef86b */
[----:B------:R-:W-:Y:S01]  /*5ee0*/  HFMA2 R45, -RZ, RZ, 0, 0 ;  /* 0x00000000ff2d7431 */ /* 0x000fe200000001ff */
[----:B------:R-:W2:Y:S01]  /*5ef0*/  LDC R42, c[0x0][0xb0c] ;  /* 0x0002c300ff2a7b82 */ /* 0x000ea20000000800 */
[----:B------:R-:W-:Y:S01]  /*5f00*/  LOP3.LUT R46, R46, 0x600000, RZ, 0xc0, !PT ;  /* 0x006000002e2e7812 */ /* 0x000fe200078ec0ff */
[----:B------:R-:W-:Y:S01]  /*5f10*/  IMAD.MOV R105, RZ, RZ, -R108 ;  /* 0x000000ffff697224 */ /* 0x000fe200078e0a6c */
[----:B------:R-:W-:Y:S01]  /*5f20*/  LOP3.LUT R107, R107, 0xf20, R2, 0xf8, !PT ;  /* 0x00000f206b6b7812 */ /* 0x000fe200078ef802 */
[----:B------:R-:W-:Y:S01]  /*5f30*/  IMAD.MOV.U32 R104, RZ, RZ, 0x1 ;  /* 0x00000001ff687424 */ /* 0x000fe200078e00ff */
[----:B------:R-:W-:Y:S01]  /*5f40*/  CS2R R102, SRZ ;  /* 0x0000000000667805 */ /* 0x000fe2000001ff00 */
[----:B------:R-:W-:Y:S01]  /*5f50*/  IMAD.MOV.U32 R116, RZ, RZ, RZ ;  /* 0x000000ffff747224 */ /* 0x000fe200078e00ff */
[----:B------:R-:W-:Y:S01]  /*5f60*/  CS2R R100, SRZ ;  /* 0x0000000000647805 */ /* 0x000fe2000001ff00 */
[----:B------:R-:W4:Y:S01]  /*5f70*/  LDC R96, c[0x0][0xb20] ;  /* 0x0002c800ff607b82 */ /* 0x000f220000000800 */
[----:B------:R-:W3:Y:S01]  /*5f80*/  LDS R0, [UR42+0x370] ;  /* 0x0003702aff007984 */ /* 0x000ee20008000800 */
[----:B------:R-:W-:Y:S01]  /*5f90*/  SHF.L.U32 R106, R106, 0x4, RZ ;  /* 0x000000046a6a7819 */ /* 0x000fe200000006ff */
[----:B------:R-:W-:Y:S01]  /*5fa0*/  IMAD.SHL.U32 R105, R105, 0x10, RZ ;  /* 0x0000001069697824 */ /* 0x000fe200078e00ff */
[----:B------:R-:W-:Y:S01]  /*5fb0*/  LEA R107, R107, UR44, 0x1 ;  /* 0x0000002c6b6b7c11 */ /* 0x000fe2000f8e08ff */
[----:B------:R-:W1:Y:S03]  /*5fc0*/  LDCU.64 UR46, c[0x0][0x348] ;  /* 0x00006900ff2e77ac */ /* 0x000e660008000a00 */
[----:B------:R-:W1:Y:S01]  /*5fd0*/  LDC R41, c[0x0][0xb30] ;  /* 0x0002cc00ff297b82 */ /* 0x000e620000000800 */
[----:B------:R-:W1:Y:S01]  /*5fe0*/  LDCU.64 UR38, c[0x0][0x888] ;  /* 0x00011100ff2677ac */ /* 0x000e620008000a00 */
[----:B------:R-:W-:-:S06]  /*5ff0*/  UMOV UR43, URZ ;  /* 0x000000ff002b7c82 */ /* 0x000fcc0008000000 */
[----:B------:R-:W1:Y:S08]  /*6000*/  LDC.64 R88, c[0x0][0xb10] ;  /* 0x0002c400ff587b82 */ /* 0x000e700000000a00 */
[----:B------:R-:W1:Y:S08]  /*6010*/  LDC.64 R38, c[0x0][0xb18] ;  /* 0x0002c600ff267b82 */ /* 0x000e700000000a00 */
[----:B------:R-:W1:Y:S08]  /*6020*/  LDC.64 R84, c[0x0][0x888] ;  /* 0x00022200ff547b82 */ /* 0x000e700000000a00 */
[----:B------:R-:W1:Y:S01]  /*6030*/  LDC.64 R36, c[0x0][0xb28] ;  /* 0x0002ca00ff247b82 */ /* 0x000e620000000a00 */
[----:B---3--:R-:W-:-:S07]  /*6040*/  IMAD.IADD R46, R0, 0x1, R46 ;  /* 0x00000001002e7824 */ /* 0x008fce00078e022e */
[----:B------:R-:W3:Y:S08]  /*6050*/  LDC.64 R86, c[0x0][0x890] ;  /* 0x00022400ff567b82 */ /* 0x000ef00000000a00 */
[----:B------:R-:W1:Y:S08]  /*6060*/  LDC.64 R82, c[0x0][0x8b0] ;  /* 0x00022c00ff527b82 */ /* 0x000e700000000a00 */
[----:B------:R-:W1:Y:S08]  /*6070*/  LDC.64 R80, c[0x0][0x8a8] ;  /* 0x00022a00ff507b82 */ /* 0x000e700000000a00 */
[----:B--2-4-:R-:W1:Y:S02]  /*6080*/  LDC R97, c[0x0][0x374] ;  /* 0x0000dd00ff617b82 */ /* 0x014e640000000800 */
.L_x_135:
[----:B------:R-:W-:Y:S02]  /*6090*/  LEA R0, R116, UR42, 0x3 ;  /* 0x0000002a74007c11 */ /* 0x000fe4000f8e18ff */
[----:B------:R-:W-:Y:S02]  /*60a0*/  SHF.L.U32 R2, R102, 0x1f, RZ ;  /* 0x0000001f66027819 */ /* 0x000fe400000006ff */
[----:B-1----:R-:W-:Y:S02]  /*60b0*/  LEA R16, R116, UR42, 0x4 ;  /* 0x0000002a74107c11 */ /* 0x002fe4000f8e20ff */
[----:B--2---:R-:W2:Y:S02]  /*60c0*/  SYNCS.PHASECHK.TRANS64.TRYWAIT P0, [R0+URZ+0x2c0], R2 ;  /* 0x0002c002000075a7 */ /* 0x004ea400080011ff */
[----:B--2---:R-:W-:Y:S05]  /*60d0*/  @!P0 BRA `(.L_x_116) ;  /* 0x0000003000348947 */ /* 0x004fea0003800000 */
.L_x_247:
[----:B------:R-:W4:Y:S01]  /*60e0*/  LDC.64 R10, c[0x0][0xb10] ;  /* 0x0002c400ff0a7b82 */ /* 0x000f220000000a00 */
[----:B------:R-:W3:Y:S01]  /*60f0*/  LDS.128 R16, [R16+0x350] ;  /* 0x0003500010107984 */ /* 0x000ee20000000c00 */
[----:B-1----:R-:W-:Y:S01]  /*6100*/  ISETP.NE.AND P1, PT, R41, 0x1, PT ;  /* 0x000000012900780c */ /* 0x002fe20003f25270 */
[----:B--2---:R-:W-:Y:S01]  /*6110*/  VIADD R0, R0, 0x2d0 ;  /* 0x000002d000007836 */ /* 0x004fe20000000000 */
[----:B------:R-:W-:Y:S04]  /*6120*/  ISETP.GE.AND P0, PT, R40, 0x1, PT ;  /* 0x000000012800780c */ /* 0x000fe80003f06270 */
[----:B------:R-:W1:Y:S01]  /*6130*/  LDC.64 R8, c[0x0][0xb18] ;  /* 0x0002c600ff087b82 */ /* 0x000e620000000a00 */
[----:B------:R-:W-:Y:S01]  /*6140*/  PRMT R0, RZ, 0x654, R0 ;  /* 0x00000654ff007816 */ /* 0x000fe20000000000 */
[----:B------:R-:W-:Y:S01]  /*6150*/  @!PT LDS RZ, [RZ] ;  /* 0x00000000fffff984 */ /* 0x000fe20000000800 */
[----:B------:R-:W-:Y:S01]  /*6160*/  @!PT LDS RZ, [RZ] ;  /* 0x00000000fffff984 */ /* 0x000fe20000000800 */
[----:B------:R-:W-:Y:S01]  /*6170*/  @!PT LDS RZ, [RZ] ;  /* 0x00000000fffff984 */ /* 0x000fe20000000800 */
[----:B------:R-:W-:Y:S01]  /*6180*/  @!PT LDS RZ, [RZ] ;  /* 0x00000000fffff984 */ /* 0x000fe20000000800 */
[----:B------:R2:W-:Y:S06]  /*6190*/  MEMBAR.ALL.CTA ;  /* 0x0000000000007992 */ /* 0x0005ec0000008000 */
[----:B--2---:R-:W2:Y:S01]  /*61a0*/  FENCE.VIEW.ASYNC.S ;  /* 0x00000000000073c6 */ /* 0x004ea20000000000 */
[----:B------:R-:W1:Y:S08]  /*61b0*/  @!P1 LDC R12, c[0x0][0xb20] ;  /* 0x0002c800ff0c9b82 */ /* 0x000e700000000800 */
[----:B------:R-:W1:Y:S01]  /*61c0*/  @!P1 LDC R7, c[0x0][0xb0c] ;  /* 0x0002c300ff079b82 */ /* 0x000e620000000800 */
[----:B--2---:R2:W-:Y:S01]  /*61d0*/  SYNCS.ARRIVE.TRANS64.RED.A1T0 RZ, [R0+URZ], RZ ;  /* 0x000000ff00ff79a7 */ /* 0x0045e200081004ff */
[----:B---3--:R-:W-:Y:S04]  /*61e0*/  LOP3.LUT P4, RZ, R18, 0x1, RZ, 0xc0, !PT ;  /* 0x0000000112ff7812 */ /* 0x008fe8000788c0ff */
[----:B------:R-:W-:Y:S09]  /*61f0*/  P2R R110, PR, RZ, 0x10 ;  /* 0x00000010ff6e7803 */ /* 0x000ff20000000000 */
[----:B------:R-:W-:Y:S02]  /*6200*/  @P4 MOV R44, R16 ;  /* 0x00000010002c4202 */ /* 0x000fe40000000f00 */
[----:B------:R-:W-:Y:S01]  /*6210*/  @P4 LOP3.LUT R43, R17, 0xffff, RZ, 0xc0, !PT ;  /* 0x0000ffff112b4812 */ /* 0x000fe200078ec0ff */
[----:B--2-4-:R-:W-:Y:S06]  /*6220*/  @!P0 BRA `(.L_x_117) ;  /* 0x0000000000a48947 */ /* 0x014fec0003800000 */
[-C--:B------:R-:W-:Y:S01]  /*6230*/  IMAD.HI.U32 R0, R97, R39.reuse, RZ ;  /* 0x0000002761007227 */ /* 0x080fe200078e00ff */
[----:B------:R-:W-:Y:S02]  /*6240*/  ISETP.NE.AND P0, PT, R38, 0x1, PT ;  /* 0x000000012600780c */ /* 0x000fe40003f05270 */
[----:B------:R-:W-:Y:S01]  /*6250*/  ISETP.NE.AND P2, PT, R40, 0x1, PT ;  /* 0x000000012800780c */ /* 0x000fe20003f45270 */
[----:B------:R-:W-:Y:S01]  /*6260*/  IMAD.HI.U32 R4, R98, R88, RZ ;  /* 0x0000005862047227 */ /* 0x000fe200078e00ff */
[----:B------:R-:W-:Y:S02]  /*6270*/  SHF.R.U32.HI R0, RZ, R96, R0 ;  /* 0x00000060ff007219 */ /* 0x000fe40000011600 */
[----:B------:R-:W-:Y:S01]  /*6280*/  ISETP.NE.AND P3, PT, R42, 0x1, PT ;  /* 0x000000012a00780c */ /* 0x000fe20003f65270 */
[----:B------:R-:W-:Y:S01]  /*6290*/  IMAD.HI.U32 R6, R43, R39, RZ ;  /* 0x000000272b067227 */ /* 0x000fe200078e00ff */
[-C--:B------:R-:W-:Y:S02]  /*62a0*/  SHF.R.U32.HI R4, RZ, R89.reuse, R4 ;  /* 0x00000059ff047219 */ /* 0x080fe40000011604 */
        /* <DEDUP_REMOVED lines=14> */
[C---:B------:R-:W-:Y:S03]  /*6390*/  IMAD.HI.U32 R0, R3.reuse, R36, RZ ;  /* 0x0000002403007227 */ /* 0x040fe600078e00ff */
[C---:B------:R-:W-:Y:S02]  /*63a0*/  ISETP.GE.OR P0, PT, R2.reuse, R5, P0 ;  /* 0x000000050200720c */ /* 0x040fe40000706670 */
[----:B------:R-:W-:Y:S04]  /*63b0*/  SHF.R.U32.HI R0, RZ, R37, R0 ;  /* 0x00000025ff007219 */ /* 0x000fe80000011600 */
[C---:B------:R-:W-:Y:S05]  /*63c0*/  SEL R6, R3.reuse, R0, !P2 ;  /* 0x0000000003067207 */ /* 0x040fea0005000000 */
        /* <DEDUP_REMOVED lines=14> */
[----:B------:R-:W-:Y:S07]  /*64b0*/  IMAD R43, R3, R38, R43 ;  /* 0x00000026032b7224 */ /* 0x000fee00078e022b */
.L_x_117:
[----:B------:R-:W-:Y:S01]  /*64c0*/  @!P1 IMAD.HI.U32 R0, R44, R10, RZ ;  /* 0x0000000a2c009227 */ /* 0x000fe200078e00ff */
[----:B-1----:R-:W-:Y:S01]  /*64d0*/  @!P1 ISETP.NE.AND P0, PT, R8, 0x1, PT ;  /* 0x000000010800980c */ /* 0x002fe20003f05270 */
[----:B------:R-:W-:Y:S01]  /*64e0*/  ULOP3.LUT UP0, URZ, UR44, 0x1b0, URZ, 0xc0, !UPT ;  /* 0x000001b02cff7892 */ /* 0x000fe2000f80c0ff */
[----:B------:R-:W-:Y:S01]  /*64f0*/  @!P1 ISETP.NE.AND P2, PT, R7, 0x1, PT ;  /* 0x000000010700980c */ /* 0x000fe20003f45270 */
[C---:B------:R-:W-:Y:S01]  /*6500*/  @!P1 IMAD.HI.U32 R2, R43.reuse, R9, RZ ;  /* 0x000000092b029227 */ /* 0x040fe200078e00ff */
[----:B------:R-:W-:Y:S02]  /*6510*/  @!P1 SHF.R.U32.HI R0, RZ, R11, R0 ;  /* 0x0000000bff009219 */ /* 0x000fe40000011600 */
[----:B------:R-:W-:Y:S01]  /*6520*/  @P4 SHF.R.U32.HI R99, RZ, 0x10, R17 ;  /* 0x00000010ff634819 */ /* 0x000fe20000011611 */
[----:B------:R-:W-:Y:S01]  /*6530*/  VIADD R116, R116, 0x1 ;  /* 0x0000000174747836 */ /* 0x000fe20000000000 */
[----:B------:R-:W-:Y:S02]  /*6540*/  @!P1 SHF.R.U32.HI R2, RZ, R12, R2 ;  /* 0x0000000cff029219 */ /* 0x000fe40000011602 */
[----:B------:R-:W-:Y:S02]  /*6550*/  @!P1 SEL R3, R44, R0, !P2 ;  /* 0x000000002c039207 */ /* 0x000fe40005000000 */
[----:B------:R-:W-:Y:S05]  /*6560*/  @!P1 SEL R2, R43, R2, !P0 ;  /* 0x000000022b029207 */ /* 0x000fea0004000000 */
[----:B------:R-:W-:Y:S02]  /*6570*/  @!P1 IMAD.IADD R0, R2, 0x1, -R3 ;  /* 0x0000000102009824 */ /* 0x000fe400078e0a03 */
[----:B------:R-:W-:Y:S02]  /*6580*/  @!P1 IMAD.IADD R2, R3, 0x1, -R2 ;  /* 0x0000000103029824 */ /* 0x000fe400078e0a02 */
[----:B------:R-:W-:Y:S02]  /*6590*/  @!P1 IMAD R44, R0, R7, R44 ;  /* 0x00000007002c9224 */ /* 0x000fe400078e022c */
[----:B------:R-:W-:Y:S01]  /*65a0*/  @!P1 IMAD R43, R2, R8, R43 ;  /* 0x00000008022b9224 */ /* 0x000fe200078e022b */
[----:B------:R-:W-:Y:S06]  /*65b0*/  BRA.U !UP0, `(.L_x_118) ;  /* 0x00000001087c7547 */ /* 0x000fec000b800000 */
[----:B------:R-:W1:Y:S01]  /*65c0*/  LDCU.64 UR8, c[0x4][0x80] ;  /* 0x01001000ff0877ac */ /* 0x000e620008000a00 */
[----:B------:R-:W-:Y:S01]  /*65d0*/  MOV R2, 0x0 ;  /* 0x0000000000027802 */ /* 0x000fe20000000f00 */
[----:B------:R-:W-:Y:S02]  /*65e0*/  HFMA2 R12, -RZ, RZ, 0, 5.9604644775390625e-08 ;  /* 0x00000001ff0c7431 */ /* 0x000fe400000001ff */
[----:B------:R-:W-:Y:S01]  /*65f0*/  IMAD.MOV.U32 R8, RZ, RZ, 0x70 ;  /* 0x00000070ff087424 */ /* 0x000fe200078e00ff */
[----:B------:R2:W3:Y:S01]  /*6600*/  LDC.64 R14, c[0x4][R2] ;  /* 0x01000000020e7b82 */ /* 0x0004e20000000a00 */
[----:B------:R-:W4:Y:S01]  /*6610*/  LDCU.64 UR6, c[0x4][0x88] ;  /* 0x01001100ff0677ac */ /* 0x000f220008000a00 */
[----:B------:R-:W-:Y:S01]  /*6620*/  IMAD.MOV.U32 R13, RZ, RZ, RZ ;  /* 0x000000ffff0d7224 */ /* 0x000fe200078e00ff */
[----:B------:R-:W2:Y:S01]  /*6630*/  LDCU.64 UR4, c[0x4][0x8] ;  /* 0x01000100ff0477ac */ /* 0x000ea20008000a00 */
[----:B-1----:R-:W-:Y:S01]  /*6640*/  MOV R5, UR9 ;  /* 0x0000000900057c02 */ /* 0x002fe20008000f00 */
[----:B------:R-:W-:Y:S01]  /*6650*/  IMAD.U32 R4, RZ, RZ, UR8 ;  /* 0x00000008ff047e24 */ /* 0x000fe2000f8e00ff */
[----:B----4-:R-:W-:Y:S01]  /*6660*/  MOV R7, UR7 ;  /* 0x0000000700077c02 */ /* 0x010fe20008000f00 */
[----:B------:R-:W-:Y:S01]  /*6670*/  IMAD.U32 R6, RZ, RZ, UR6 ;  /* 0x00000006ff067e24 */ /* 0x000fe2000f8e00ff */
[----:B--2---:R-:W-:Y:S01]  /*6680*/  MOV R11, UR5 ;  /* 0x00000005000b7c02 */ /* 0x004fe20008000f00 */
[----:B------:R-:W-:Y:S02]  /*6690*/  IMAD.U32 R10, RZ, RZ, UR4 ;  /* 0x00000004ff0a7e24 */ /* 0x000fe4000f8e00ff */
[----:B------:R-:W-:Y:S07]  /*66a0*/  LEPC R20, `(.L_x_119) ;  /* 0x000000001014794e */ /* 0x000fee0000000000 */
[----:B---3-5:R-:W-:Y:S05]  /*66b0*/  CALL.ABS.NOINC R14 ;  /* 0x000000000e007343 */ /* 0x028fea0003c00000 */
.L_x_119:
[----:B------:R-:W1:Y:S01]  /*66c0*/  LDCU.64 UR8, c[0x4][0x80] ;  /* 0x01001000ff0877ac */ /* 0x000e620008000a00 */
[----:B------:R-:W2:Y:S01]  /*66d0*/  LDC.64 R2, c[0x4][R2] ;  /* 0x0100000002027b82 */ /* 0x000ea20000000a00 */
[----:B------:R-:W-:Y:S02]  /*66e0*/  HFMA2 R12, -RZ, RZ, 0, 5.9604644775390625e-08 ;  /* 0x00000001ff0c7431 */ /* 0x000fe400000001ff */
[----:B------:R-:W-:Y:S02]  /*66f0*/  IMAD.MOV.U32 R8, RZ, RZ, 0x70 ;  /* 0x00000070ff087424 */ /* 0x000fe400078e00ff */
[----:B------:R-:W-:Y:S01]  /*6700*/  IMAD.MOV.U32 R13, RZ, RZ, RZ ;  /* 0x000000ffff0d7224 */ /* 0x000fe200078e00ff */
[----:B------:R-:W3:Y:S01]  /*6710*/  LDCU.64 UR6, c[0x4][0x88] ;  /* 0x01001100ff0677ac */ /* 0x000ee20008000a00 */
[----:B------:R-:W4:Y:S01]  /*6720*/  LDCU.64 UR4, c[0x4][0x8] ;  /* 0x01000100ff0477ac */ /* 0x000f220008000a00 */
[----:B-1----:R-:W-:Y:S02]  /*6730*/  MOV R4, UR8 ;  /* 0x0000000800047c02 */ /* 0x002fe40008000f00 */
[----:B------:R-:W-:Y:S02]  /*6740*/  MOV R5, UR9 ;  /* 0x0000000900057c02 */ /* 0x000fe40008000f00 */
[----:B---3--:R-:W-:Y:S01]  /*6750*/  MOV R7, UR7 ;  /* 0x0000000700077c02 */ /* 0x008fe20008000f00 */
[----:B------:R-:W-:Y:S01]  /*6760*/  IMAD.U32 R6, RZ, RZ, UR6 ;  /* 0x00000006ff067e24 */ /* 0x000fe2000f8e00ff */
[----:B----4-:R-:W-:Y:S01]  /*6770*/  MOV R11, UR5 ;  /* 0x00000005000b7c02 */ /* 0x010fe20008000f00 */
[----:B------:R-:W-:Y:S02]  /*6780*/  IMAD.U32 R10, RZ, RZ, UR4 ;  /* 0x00000004ff0a7e24 */ /* 0x000fe4000f8e00ff */
[----:B------:R-:W-:Y:S07]  /*6790*/  LEPC R20, `(.L_x_118) ;  /* 0x000000001014794e */ /* 0x000fee0000000000 */
[----:B--2---:R-:W-:Y:S05]  /*67a0*/  CALL.ABS.NOINC R2 ;  /* 0x0000000002007343 */ /* 0x004fea0003c00000 */
.L_x_118:
[----:B------:R-:W-:Y:S01]  /*67b0*/  ISETP.NE.U32.AND P2, PT, R86, RZ, PT ;  /* 0x000000ff5600720c */ /* 0x000fe20003f45070 */
[----:B------:R-:W-:Y:S01]  /*67c0*/  UISETP.NE.AND UP1, UPT, UR45, URZ, UPT ;  /* 0x000000ff2d00728c */ /* 0x000fe2000bf25270 */
[----:B------:R-:W-:Y:S02]  /*67d0*/  ISETP.NE.U32.AND P4, PT, R82, RZ, PT ;  /* 0x000000ff5200720c */ /* 0x000fe40003f85070 */
[----:B------:R-:W-:Y:S02]  /*67e0*/  ISETP.NE.AND.EX P2, PT, R87, RZ, PT, P2 ;  /* 0x000000ff5700720c */ /* 0x000fe40003f45320 */
[----:B------:R-:W-:Y:S02]  /*67f0*/  PLOP3.LUT P1, PT, PT, PT, PT, 0x8, 0x80 ;  /* 0x000000000080781c */ /* 0x000fe40003f2e170 */
[----:B------:R-:W-:Y:S02]  /*6800*/  PLOP3.LUT P0, PT, PT, PT, UP1, 0x80, 0x8 ;  /* 0x000000000008781c */ /* 0x000fe40003f0f018 */
[----:B------:R-:W-:Y:S02]  /*6810*/  ISETP.NE.AND.EX P4, PT, R83, RZ, PT, P4 ;  /* 0x000000ff5300720c */ /* 0x000fe40003f85340 */
[----:B------:R-:W1:Y:S09]  /*6820*/  @UP1 LDCU.64 UR4, c[0x0][0x888] ;  /* 0x00011100ff0417ac */ /* 0x000e720008000a00 */
[----:B------:R-:W-:Y:S01]  /*6830*/  @P0 PLOP3.LUT P1, PT, P2, PT, PT, 0x80, 0x8 ;  /* 0x000000000008081c */ /* 0x000fe2000172f070 */
[----:B-1----:R-:W-:Y:S04]  /*6840*/  @UP1 UISETP.NE.U32.AND UP0, UPT, UR4, URZ, UPT ;  /* 0x000000ff0400128c */ /* 0x002fe8000bf05070 */
[----:B------:R-:W-:Y:S04]  /*6850*/  @UP1 UISETP.NE.AND.EX UP0, UPT, UR5, URZ, UPT, UP0 ;  /* 0x000000ff0500128c */ /* 0x000fe8000bf05300 */
[----:B------:R-:W-:Y:S01]  /*6860*/  @UP1 USEL UR4, URZ, 0xffffffff, UP0 ;  /* 0xffffffffff041887 */ /* 0x000fe20008000000 */
[----:B------:R-:W-:Y:S11]  /*6870*/  @!P2 BRA `(.L_x_120) ;  /* 0x00000000002ca947 */ /* 0x000ff60003800000 */
[----:B------:R-:W-:Y:S01]  /*6880*/  ISETP.NE.U32.AND P3, PT, R84, RZ, PT ;  /* 0x000000ff5400720c */ /* 0x000fe20003f65070 */
[----:B------:R-:W-:Y:S03]  /*6890*/  IMAD.MOV.U32 R94, RZ, RZ, 0x1 ;  /* 0x00000001ff5e7424 */ /* 0x000fe600078e00ff */
[----:B------:R-:W-:Y:S11]  /*68a0*/  ISETP.NE.AND.EX P3, PT, R85, RZ, PT, P3 ;  /* 0x000000ff5500720c */ /* 0x000ff60003f65330 */
[----:B------:R-:W-:Y:S02]  /*68b0*/  @!UPT UIADD3 URZ, UPT, UPT, URZ, URZ, URZ ;  /* 0x000000fffffff290 */ /* 0x000fe4000fffe0ff */
[----:B------:R-:W1:Y:S01]  /*68c0*/  @P3 LDC.64 R2, c[0x0][0x888] ;  /* 0x00022200ff023b82 */ /* 0x000e620000000a00 */
[----:B------:R-:W-:Y:S04]  /*68d0*/  @P3 IMAD R0, R86, UR36, RZ ;  /* 0x0000002456003c24 */ /* 0x000fe8000f8e02ff */
[----:B-1----:R-:W-:Y:S04]  /*68e0*/  @P3 IMAD.WIDE R2, R0, 0x4, R2 ;  /* 0x0000000400023825 */ /* 0x002fe800078e0202 */
[----:B------:R-:W-:Y:S01]  /*68f0*/  HFMA2 R0, -RZ, RZ, 0, 5.9604644775390625e-08 ;  /* 0x00000001ff007431 */ /* 0x000fe200000001ff */
[----:B-----5:R1:W5:Y:S04]  /*6900*/  @P3 LDG.E R48, desc[UR40][R2.64] ;  /* 0x0000002802303981 */ /* 0x020368000c1e1900 */
[----:B------:R-:W-:Y:S01]  /*6910*/  @!P3 PRMT R94, R0, 0x7610, R94 ;  /* 0x00007610005eb816 */ /* 0x000fe2000000005e */
[----:B-1----:R-:W2:Y:S06]  /*6920*/  @!P3 LDC R48, c[0x0][0x880] ;  /* 0x00022000ff30bb82 */ /* 0x002eac0000000800 */
.L_x_120:
[----:B------:R-:W-:Y:S05]  /*6930*/  @!P4 BRA `(.L_x_121) ;  /* 0x000000000020c947 */ /* 0x000fea0003800000 */
[----:B------:R-:W-:Y:S04]  /*6940*/  ISETP.NE.U32.AND P3, PT, R80, RZ, PT ;  /* 0x000000ff5000720c */ /* 0x000fe80003f65070 */
[----:B------:R-:W-:Y:S11]  /*6950*/  ISETP.NE.AND.EX P3, PT, R81, RZ, PT, P3 ;  /* 0x000000ff5100720c */ /* 0x000ff60003f65330 */
[----:B------:R-:W-:Y:S02]  /*6960*/  @!UPT UIADD3 URZ, UPT, UPT, URZ, URZ, URZ ;  /* 0x000000fffffff290 */ /* 0x000fe4000fffe0ff */
[----:B------:R-:W1:Y:S01]  /*6970*/  @P3 LDC.64 R2, c[0x0][0x8a8] ;  /* 0x00022a00ff023b82 */ /* 0x000e620000000a00 */
[----:B------:R-:W-:Y:S04]  /*6980*/  @P3 IMAD R0, R82, UR36, RZ ;  /* 0x0000002452003c24 */ /* 0x000fe8000f8e02ff */
[----:B-1----:R-:W-:Y:S05]  /*6990*/  @P3 IMAD.WIDE R2, R0, 0x4, R2 ;  /* 0x0000000400023825 */ /* 0x002fea00078e0202 */
[----:B-----5:R1:W5:Y:S02]  /*69a0*/  @P3 LDG.E R47, desc[UR40][R2.64] ;  /* 0x00000028022f3981 */ /* 0x020364000c1e1900 */
[----:B-1----:R-:W3:Y:S02]  /*69b0*/  @!P3 LDC R47, c[0x0][0x8a0] ;  /* 0x00022800ff2fbb82 */ /* 0x002ee40000000800 */
.L_x_121:
[----:B--2--5:R-:W-:Y:S01]  /*69c0*/  @P0 FSETP.NEU.AND P4, PT, R48, RZ, PT ;  /* 0x000000ff3000020b */ /* 0x024fe20003f8d000 */
[----:B------:R-:W-:Y:S01]  /*69d0*/  IMAD.U32 R0, RZ, RZ, UR4 ;  /* 0x00000004ff007e24 */ /* 0x000fe2000f8e00ff */
[----:B------:R-:W-:Y:S01]  /*69e0*/  @P0 LOP3.LUT P3, RZ, R94, 0xff, RZ, 0xc0, !PT ;  /* 0x000000ff5eff0812 */ /* 0x000fe2000786c0ff */
[C---:B------:R-:W-:Y:S01]  /*69f0*/  IMAD.SHL.U32 R115, R101.reuse, 0x2000, RZ ;  /* 0x0000200065737824 */ /* 0x040fe200078e00ff */
[----:B------:R-:W-:Y:S01]  /*6a00*/  @P0 SEL R2, RZ, 0xffffffff, P4 ;  /* 0xffffffffff020807 */ /* 0x000fe20002000000 */
[----:B------:R-:W-:Y:S01]  /*6a10*/  BSSY B1, `(.L_x_122) ;  /* 0x0000039000017945 */ /* 0x000fe20003800000 */
[----:B------:R-:W-:Y:S01]  /*6a20*/  LEA R3, R101, UR42, 0x3 ;  /* 0x0000002a65037c11 */ /* 0x000fe2000f8e18ff */
[----:B------:R-:W-:Y:S01]  /*6a30*/  IMAD.IADD R114, R107, 0x1, R115 ;  /* 0x000000016b727824 */ /* 0x000fe200078e0273 */
[----:B------:R-:W-:Y:S02]  /*6a40*/  @P1 SEL R2, R0, R2, !P3 ;  /* 0x0000000200021207 */ /* 0x000fe40005800000 */
[----:B------:R-:W-:Y:S02]  /*6a50*/  CS2R R78, SRZ ;  /* 0x00000000004e7805 */ /* 0x000fe4000001ff00 */
[----:B------:R-:W-:Y:S01]  /*6a60*/  LOP3.LUT R0, R104, 0x1, RZ, 0x3c, !PT ;  /* 0x0000000168007812 */ /* 0x000fe200078e3cff */
[--C-:B------:R-:W-:Y:S01]  /*6a70*/  IMAD.IADD R113, R106, 0x1, R114.reuse ;  /* 0x000000016a717824 */ /* 0x100fe200078e0272 */
[----:B------:R-:W-:Y:S02]  /*6a80*/  @P0 LOP3.LUT R2, R2, 0x1, RZ, 0xc0, !PT ;  /* 0x0000000102020812 */ /* 0x000fe400078ec0ff */
[----:B------:R-:W-:Y:S02]  /*6a90*/  CS2R R76, SRZ ;  /* 0x00000000004c7805 */ /* 0x000fe4000001ff00 */
[----:B------:R-:W-:Y:S02]  /*6aa0*/  LEA R16, R45, UR42, 0x3 ;  /* 0x0000002a2d107c11 */ /* 0x000fe4000f8e18ff */
[----:B------:R-:W-:Y:S02]  /*6ab0*/  CS2R R70, SRZ ;  /* 0x0000000000467805 */ /* 0x000fe4000001ff00 */
[----:B------:R-:W-:Y:S02]  /*6ac0*/  ISETP.NE.U32.OR P5, PT, R2, 0x1, !P0 ;  /* 0x000000010200780c */ /* 0x000fe400047a5470 */
[----:B------:R-:W-:Y:S02]  /*6ad0*/  CS2R R68, SRZ ;  /* 0x0000000000447805 */ /* 0x000fe4000001ff00 */
[----:B------:R-:W-:Y:S02]  /*6ae0*/  SHF.L.U32 R4, R103, 0x1f, RZ ;  /* 0x0000001f67047819 */ /* 0x000fe400000006ff */
[----:B------:R-:W-:Y:S02]  /*6af0*/  CS2R R62, SRZ ;  /* 0x00000000003e7805 */ /* 0x000fe4000001ff00 */
[----:B------:R-:W-:Y:S02]  /*6b00*/  PLOP3.LUT P4, PT, PT, PT, PT, 0x8, 0x80 ;  /* 0x000000000080781c */ /* 0x000fe40003f8e170 */
[----:B------:R-:W-:Y:S02]  /*6b10*/  CS2R R60, SRZ ;  /* 0x00000000003c7805 */ /* 0x000fe4000001ff00 */
[----:B------:R-:W-:Y:S02]  /*6b20*/  P2R R117, PR, RZ, 0x20 ;  /* 0x00000020ff757803 */ /* 0x000fe40000000000 */
[----:B------:R-:W-:Y:S02]  /*6b30*/  CS2R R54, SRZ ;  /* 0x0000000000367805 */ /* 0x000fe4000001ff00 */
[----:B------:R-:W-:Y:S01]  /*6b40*/  CS2R R52, SRZ ;  /* 0x0000000000347805 */ /* 0x000fe2000001ff00 */
[----:B------:R-:W-:Y:S02]  /*6b50*/  IMAD.IADD R112, R105, 0x1, R114 ;  /* 0x0000000169707824 */ /* 0x000fe400078e0272 */
[----:B------:R-:W-:Y:S01]  /*6b60*/  IMAD R111, R108, -0x10, R113 ;  /* 0xfffffff06c6f7824 */ /* 0x000fe200078e0271 */
[----:B------:R-:W-:Y:S04]  /*6b70*/  @P5 SHF.L.U32 R2, R0, 0x1f, RZ ;  /* 0x0000001f00025819 */ /* 0x000fe800000006ff */
[----:B------:R1:W2:Y:S01]  /*6b80*/  @P5 SYNCS.PHASECHK.TRANS64.TRYWAIT P0, [R3+URZ+0x290], R2 ;  /* 0x00029002030055a7 */ /* 0x0002a200080011ff */
[----:B------:R4:W3:Y:S01]  /*6b90*/  SYNCS.PHASECHK.TRANS64.TRYWAIT P3, [R16+URZ+0x2e0], R4 ;  /* 0x0002e004100075a7 */ /* 0x0008e200080611ff */
[----:B-1----:R-:W-:Y:S01]  /*6ba0*/  IMAD R2, R45, 0x20, R46 ;  /* 0x000000202d027824 */ /* 0x002fe200078e022e */
[----:B--2---:R-:W-:Y:S01]  /*6bb0*/  @P5 PLOP3.LUT P4, PT, P0, PT, PT, 0x8, 0x80 ;  /* 0x000000000080581c */ /* 0x004fe2000078e170 */
[----:B------:R-:W-:Y:S01]  /*6bc0*/  @!UPT UIADD3 URZ, UPT, UPT, URZ, URZ, URZ ;  /* 0x000000fffffff290 */ /* 0x000fe2000fffe0ff */
[----:B---34-:R-:W-:Y:S11]  /*6bd0*/  @!P5 BRA `(.L_x_123) ;  /* 0x000000000070d947 */ /* 0x018ff60003800000 */
[----:B------:R-:W-:Y:S01]  /*6be0*/  ISETP.NE.U32.AND P0, PT, RZ, UR38, PT ;  /* 0x00000026ff007c0c */ /* 0x000fe2000bf05070 */
[----:B------:R-:W-:Y:S01]  /*6bf0*/  BSSY B0, `(.L_x_124) ;  /* 0x0000016000007945 */ /* 0x000fe20003800000 */
[----:B------:R-:W-:Y:S02]  /*6c00*/  FSETP.NEU.AND P1, PT, R48, RZ, PT ;  /* 0x000000ff3000720b */ /* 0x000fe40003f2d000 */
[----:B------:R-:W-:Y:S02]  /*6c10*/  CS2R R54, SRZ ;  /* 0x0000000000367805 */ /* 0x000fe4000001ff00 */
[----:B------:R-:W-:Y:S02]  /*6c20*/  ISETP.NE.AND.EX P0, PT, RZ, UR39, PT, P0 ;  /* 0x00000027ff007c0c */ /* 0x000fe4000bf05300 */
[----:B------:R-:W-:Y:S02]  /*6c30*/  CS2R R52, SRZ ;  /* 0x0000000000347805 */ /* 0x000fe4000001ff00 */
[----:B------:R-:W-:Y:S02]  /*6c40*/  SEL R5, RZ, 0xffffffff, P1 ;  /* 0xffffffffff057807 */ /* 0x000fe40000800000 */
[----:B------:R-:W-:Y:S02]  /*6c50*/  CS2R R62, SRZ ;  /* 0x00000000003e7805 */ /* 0x000fe4000001ff00 */
[----:B------:R-:W-:Y:S02]  /*6c60*/  LOP3.LUT P1, RZ, R94, 0xff, RZ, 0xc0, !PT ;  /* 0x000000ff5eff7812 */ /* 0x000fe4000782c0ff */
[----:B------:R-:W-:Y:S02]  /*6c70*/  CS2R R60, SRZ ;  /* 0x00000000003c7805 */ /* 0x000fe4000001ff00 */
[----:B------:R-:W-:Y:S02]  /*6c80*/  SEL R6, RZ, 0xffffffff, P0 ;  /* 0xffffffffff067807 */ /* 0x000fe40000000000 */
[----:B------:R-:W-:Y:S02]  /*6c90*/  CS2R R70, SRZ ;  /* 0x0000000000467805 */ /* 0x000fe4000001ff00 */
[----:B------:R-:W-:Y:S01]  /*6ca0*/  CS2R R68, SRZ ;  /* 0x0000000000447805 */ /* 0x000fe2000001ff00 */
[----:B------:R-:W-:Y:S01]  /*6cb0*/  IMAD.MOV.U32 R79, RZ, RZ, RZ ;  /* 0x000000ffff4f7224 */ /* 0x000fe200078e00ff */
[----:B------:R-:W-:Y:S02]  /*6cc0*/  @P2 SEL R5, R6, R5, !P1 ;  /* 0x0000000506052207 */ /* 0x000fe40004800000 */
[----:B------:R-:W-:Y:S02]  /*6cd0*/  CS2R R76, SRZ ;  /* 0x00000000004c7805 */ /* 0x000fe4000001ff00 */
[----:B------:R-:W-:Y:S04]  /*6ce0*/  LOP3.LUT R5, R5, 0x1, RZ, 0xc0, !PT ;  /* 0x0000000105057812 */ /* 0x000fe800078ec0ff */
[----:B------:R-:W-:Y:S01]  /*6cf0*/  ISETP.NE.U32.AND P0, PT, R5, 0x1, PT ;  /* 0x000000010500780c */ /* 0x000fe20003f05070 */
[----:B------:R-:W-:Y:S01]  /*6d00*/  @!UPT UIADD3 URZ, UPT, UPT, URZ, URZ, URZ ;  /* 0x000000fffffff290 */ /* 0x000fe2000fffe0ff */
[----:B------:R-:W-:Y:S11]  /*6d10*/  @!P4 BRA `(.L_x_125) ;  /* 0x00000000000cc947 */ /* 0x000ff60003800000 */
[----:B------:R-:W-:Y:S04]  /*6d20*/  SHF.L.U32 R0, R0, 0x1f, RZ ;  /* 0x0000001f00007819 */ /* 0x000fe800000006ff */
[----:B------:R-:W1:Y:S02]  /*6d30*/  SYNCS.PHASECHK.TRANS64.TRYWAIT P1, [R3+URZ+0x290], R0 ;  /* 0x00029000030075a7 */ /* 0x000e6400080211ff */
[----:B-1----:R-:W-:Y:S05]  /*6d40*/  @!P1 BRA `(.L_x_126) ;  /* 0x00000024002c9947 */ /* 0x002fea0003800000 */
.L_x_125:
[----:B------:R-:W-:Y:S05]  /*6d50*/  BSYNC B0 ;  /* 0x0000000000007941 */ /* 0x000fea0003800000 */
.L_x_124:
[----:B------:R2:W3:Y:S04]  /*6d60*/  @P0 LDS.128 R52, [R114] ;  /* 0x0000000072340984 */ /* 0x0004e80000000c00 */
[----:B------:R2:W4:Y:S04]  /*6d70*/  @P0 LDS.128 R60, [R113+0x10] ;  /* 0x00001000713c0984 */ /* 0x0005280000000c00 */
[----:B------:R2:W1:Y:S04]  /*6d80*/  @P0 LDS.128 R68, [R112+0x20] ;  /* 0x0000200070440984 */ /* 0x0004680000000c00 */
[----:B------:R2:W1:Y:S02]  /*6d90*/  @P0 LDS.128 R76, [R111+0x30] ;  /* 0x000030006f4c0984 */ /* 0x0004640000000c00 */
.L_x_123:
[----:B------:R-:W-:Y:S05]  /*6da0*/  BSYNC B1 ;  /* 0x0000000000017941 */ /* 0x000fea0003800000 */
.L_x_122:
[----:B-1----:R-:W-:Y:S04]  /*6db0*/  SHF.R.U32.HI R0, RZ, 0x15, R2 ;  /* 0x00000015ff007819 */ /* 0x002fe80000011602 */
[----:B------:R-:W-:Y:S01]  /*6dc0*/  LOP3.LUT P0, RZ, R0, 0x3, R95, 0x48, !PT ;  /* 0x0000000300ff7812 */ /* 0x000fe2000780485f */
[----:B------:R-:W-:Y:S01]  /*6dd0*/  @!UPT UIADD3 URZ, UPT, UPT, URZ, URZ, URZ ;  /* 0x000000fffffff290 */ /* 0x000fe2000fffe0ff */
[----:B------:R-:W-:Y:S11]  /*6de0*/  @P3 BRA `(.L_x_127) ;  /* 0x0000000000083947 */ /* 0x000ff60003800000 */
[----:B------:R-:W1:Y:S02]  /*6df0*/  SYNCS.PHASECHK.TRANS64.TRYWAIT P1, [R16+URZ+0x2e0], R4 ;  /* 0x0002e004100075a7 */ /* 0x000e6400080211ff */
[----:B-1----:R-:W-:Y:S05]  /*6e00*/  @!P1 BRA `(.L_x_128) ;  /* 0x0000002400109947 */ /* 0x002fea0003800000 */
.L_x_127:
[----:B------:R-:W-:Y:S05]  /*6e10*/  @!P0 BRA `(.L_x_129) ;  /* 0x0000000000408947 */ /* 0x000fea0003800000 */
[----:B------:R-:W1:Y:S01]  /*6e20*/  LDCU.64 UR8, c[0x4][0x70] ;  /* 0x01000e00ff0877ac */ /* 0x000e620008000a00 */
[----:B------:R-:W-:Y:S01]  /*6e30*/  MOV R15, 0x0 ;  /* 0x00000000000f7802 */ /* 0x000fe20000000f00 */
[----:B------:R-:W-:Y:S02]  /*6e40*/  HFMA2 R12, -RZ, RZ, 0, 5.9604644775390625e-08 ;  /* 0x00000001ff0c7431 */ /* 0x000fe400000001ff */
[----:B------:R-:W-:Y:S02]  /*6e50*/  IMAD.MOV.U32 R8, RZ, RZ, 0x192 ;  /* 0x00000192ff087424 */ /* 0x000fe400078e00ff */
[----:B------:R-:W-:Y:S01]  /*6e60*/  IMAD.MOV.U32 R13, RZ, RZ, RZ ;  /* 0x000000ffff0d7224 */ /* 0x000fe200078e00ff */
[----:B------:R-:W5:Y:S01]  /*6e70*/  LDCU.64 UR6, c[0x4][0x78] ;  /* 0x01000f00ff0677ac */ /* 0x000f620008000a00 */
[----:B------:R-:W2:Y:S01]  /*6e80*/  LDC.64 R14, c[0x4][R15] ;  /* 0x010000000f0e7b82 */ /* 0x000ea20000000a00 */
[----:B------:R-:W3:Y:S01]  /*6e90*/  LDCU.64 UR4, c[0x4][0x10] ;  /* 0x01000200ff0477ac */ /* 0x000ee20008000a00 */
[----:B-1----:R-:W-:Y:S01]  /*6ea0*/  MOV R5, UR9 ;  /* 0x0000000900057c02 */ /* 0x002fe20008000f00 */
[----:B------:R-:W-:Y:S01]  /*6eb0*/  IMAD.U32 R4, RZ, RZ, UR8 ;  /* 0x00000008ff047e24 */ /* 0x000fe2000f8e00ff */
[----:B-----5:R-:W-:Y:S01]  /*6ec0*/  MOV R7, UR7 ;  /* 0x0000000700077c02 */ /* 0x020fe20008000f00 */
[----:B------:R-:W-:Y:S01]  /*6ed0*/  IMAD.U32 R6, RZ, RZ, UR6 ;  /* 0x00000006ff067e24 */ /* 0x000fe2000f8e00ff */
[----:B---3--:R-:W-:Y:S01]  /*6ee0*/  MOV R11, UR5 ;  /* 0x00000005000b7c02 */ /* 0x008fe20008000f00 */
[----:B------:R-:W-:Y:S02]  /*6ef0*/  IMAD.U32 R10, RZ, RZ, UR4 ;  /* 0x00000004ff0a7e24 */ /* 0x000fe4000f8e00ff */
[----:B------:R-:W-:Y:S07]  /*6f00*/  LEPC R20, `(.L_x_129) ;  /* 0x000000001014794e */ /* 0x000fee0000000000 */
[----:B--2-4-:R-:W-:Y:S05]  /*6f10*/  CALL.ABS.NOINC R14 ;  /* 0x000000000e007343 */ /* 0x014fea0003c00000 */
.L_x_129:
[----:B------:R-:W-:Y:S01]  /*6f20*/  ISETP.NE.AND P0, PT, R109, RZ, PT ;  /* 0x000000ff6d00720c */ /* 0x000fe20003f05270 */
[----:B------:R-:W-:Y:S05]  /*6f30*/  WARPSYNC.ALL ;  /* 0x0000000000007948 */ /* 0x000fea0003800000 */
[----:B------:R-:W-:Y:S01]  /*6f40*/  R2UR UR4, R2 ;  /* 0x00000000020472ca */ /* 0x000fe200000e0000 */
[----:B------:R-:W-:Y:S01]  /*6f50*/  BSSY.RECONVERGENT B0, `(.L_x_130) ;  /* 0x000008e000007945 */ /* 0x000fe20003800200 */
[----:B------:R-:W-:Y:S02]  /*6f60*/  R2UR UR5, R16 ;  /* 0x00000000100572ca */ /* 0x000fe400000e0000 */
[C---:B---3--:R-:W-:Y:S02]  /*6f70*/  SHF.L.U32 R0, R52.reuse, 0x10, RZ ;  /* 0x0000001034007819 */ /* 0x048fe400000006ff */
[----:B------:R-:W-:Y:S02]  /*6f80*/  LOP3.LUT R2, R52, 0xffff0000, RZ, 0xc0, !PT ;  /* 0xffff000034027812 */ /* 0x000fe400078ec0ff */
[C---:B------:R-:W-:Y:S02]  /*6f90*/  SHF.L.U32 R3, R53.reuse, 0x10, RZ ;  /* 0x0000001035037819 */ /* 0x040fe400000006ff */
[----:B------:R-:W-:Y:S02]  /*6fa0*/  LOP3.LUT R49, R53, 0xffff0000, RZ, 0xc0, !PT ;  /* 0xffff000035317812 */ /* 0x000fe400078ec0ff */
[C---:B------:R-:W-:Y:S01]  /*6fb0*/  SHF.L.U32 R50, R54.reuse, 0x10, RZ ;  /* 0x0000001036327819 */ /* 0x040fe200000006ff */
[----:B------:R-:W1:Y:S01]  /*6fc0*/  LDTM.x32 R4, tmem[UR4] ;  /* 0x00000004000479ee */ /* 0x000e6200082c0000 */
[----:B------:R-:W-:Y:S01]  /*6fd0*/  LOP3.LUT R51, R54, 0xffff0000, RZ, 0xc0, !PT ;  /* 0xffff000036337812 */ /* 0x000fe200078ec0ff */
[----:B------:R-:W-:Y:S01]  /*6fe0*/  NOP ;  /* 0x0000000000007918 */ /* 0x000fe20000000000 */
[C---:B------:R-:W-:Y:S01]  /*6ff0*/  SHF.L.U32 R52, R55.reuse, 0x10, RZ ;  /* 0x0000001037347819 */ /* 0x040fe200000006ff */
[----:B------:R-:W-:Y:S01]  /*7000*/  UIADD3 UR5, UPT, UPT, UR5, 0x300, URZ ;  /* 0x0000030005057890 */ /* 0x000fe2000fffe0ff */
[----:B------:R-:W-:Y:S02]  /*7010*/  LOP3.LUT R53, R55, 0xffff0000, RZ, 0xc0, !PT ;  /* 0xffff000037357812 */ /* 0x000fe400078ec0ff */
[C---:B----4-:R-:W-:Y:S01]  /*7020*/  SHF.L.U32 R54, R60.reuse, 0x10, RZ ;  /* 0x000000103c367819 */ /* 0x050fe200000006ff */
[----:B------:R-:W-:Y:S01]  /*7030*/  UPRMT UR5, UR37, 0x654, UR5 ;  /* 0x0000065425057896 */ /* 0x000fe20008000005 */
[----:B------:R-:W-:Y:S02]  /*7040*/  LOP3.LUT R55, R60, 0xffff0000, RZ, 0xc0, !PT ;  /* 0xffff00003c377812 */ /* 0x000fe400078ec0ff */
[C---:B------:R-:W-:Y:S02]  /*7050*/  SHF.L.U32 R56, R61.reuse, 0x10, RZ ;  /* 0x000000103d387819 */ /* 0x040fe400000006ff */
[----:B------:R-:W-:Y:S02]  /*7060*/  LOP3.LUT R57, R61, 0xffff0000, RZ, 0xc0, !PT ;  /* 0xffff00003d397812 */ /* 0x000fe400078ec0ff */
[C---:B------:R-:W-:Y:S02]  /*7070*/  SHF.L.U32 R58, R62.reuse, 0x10, RZ ;  /* 0x000000103e3a7819 */ /* 0x040fe400000006ff */
[----:B------:R-:W-:Y:S01]  /*7080*/  LOP3.LUT R59, R62, 0xffff0000, RZ, 0xc0, !PT ;  /* 0xffff00003e3b7812 */ /* 0x000fe200078ec0ff */
[----:B-1----:R-:W-:Y:S01]  /*7090*/  SYNCS.ARRIVE.TRANS64.RED.A1T0 RZ, [UR5], RZ ;  /* 0x000000ffffff79a7 */ /* 0x002fe20008100405 */
[C---:B------:R-:W-:Y:S02]  /*70a0*/  SHF.L.U32 R60, R63.reuse, 0x10, RZ ;  /* 0x000000103f3c7819 */ /* 0x040fe400000006ff */
[----:B------:R-:W-:Y:S02]  /*70b0*/  LOP3.LUT R61, R63, 0xffff0000, RZ, 0xc0, !PT ;  /* 0xffff00003f3d7812 */ /* 0x000fe400078ec0ff */
[C---:B------:R-:W-:Y:S01]  /*70c0*/  SHF.L.U32 R62, R68.reuse, 0x10, RZ ;  /* 0x00000010443e7819 */ /* 0x040fe200000006ff */
[C---:B------:R-:W-:Y:S01]  /*70d0*/  FMUL R4, R47.reuse, R4 ;  /* 0x000000042f047220 */ /* 0x040fe20000400000 */
[C---:B------:R-:W-:Y:S01]  /*70e0*/  FMUL R5, R47.reuse, R5 ;  /* 0x000000052f057220 */ /* 0x040fe20000400000 */
[----:B------:R-:W-:Y:S01]  /*70f0*/  FMUL R6, R47, R6 ;  /* 0x000000062f067220 */ /* 0x000fe20000400000 */
[----:B------:R-:W-:Y:S01]  /*7100*/  LOP3.LUT R63, R68, 0xffff0000, RZ, 0xc0, !PT ;  /* 0xffff0000443f7812 */ /* 0x000fe200078ec0ff */
[C---:B------:R-:W-:Y:S01]  /*7110*/  FFMA R4, R48.reuse, R0, R4 ;  /* 0x0000000030047223 */ /* 0x040fe20000000004 */
[C---:B------:R-:W-:Y:S01]  /*7120*/  FFMA R5, R48.reuse, R2, R5 ;  /* 0x0000000230057223 */ /* 0x040fe20000000005 */
[----:B------:R-:W-:Y:S01]  /*7130*/  SHF.L.U32 R64, R69, 0x10, RZ ;  /* 0x0000001045407819 */ /* 0x000fe200000006ff */
[C---:B------:R-:W-:Y:S01]  /*7140*/  FFMA R6, R48.reuse, R3, R6 ;  /* 0x0000000330067223 */ /* 0x040fe20000000006 */
[----:B------:R-:W-:Y:S01]  /*7150*/  FMUL R7, R47, R7 ;  /* 0x000000072f077220 */ /* 0x000fe20000400000 */
[----:B------:R-:W-:Y:S01]  /*7160*/  LOP3.LUT R65, R69, 0xffff0000, RZ, 0xc0, !PT ;  /* 0xffff000045417812 */ /* 0x000fe200078ec0ff */
[----:B------:R-:W-:Y:S01]  /*7170*/  FMUL R8, R47, R8 ;  /* 0x000000082f087220 */ /* 0x000fe20000400000 */
[----:B------:R-:W-:Y:S01]  /*7180*/  F2FP.BF16.F32.PACK_AB R4, R5, R4 ;  /* 0x000000040504723e */ /* 0x000fe200000010ff */
[C---:B------:R-:W-:Y:S01]  /*7190*/  FFMA R7, R48.reuse, R49, R7 ;  /* 0x0000003130077223 */ /* 0x040fe20000000007 */
[C---:B------:R-:W-:Y:S01]  /*71a0*/  FMUL R9, R47.reuse, R9 ;  /* 0x000000092f097220 */ /* 0x040fe20000400000 */
[----:B------:R-:W-:Y:S01]  /*71b0*/  FFMA R8, R48, R50, R8 ;  /* 0x0000003230087223 */ /* 0x000fe20000000008 */
[----:B------:R-:W-:Y:S01]  /*71c0*/  SHF.L.U32 R66, R70, 0x10, RZ ;  /* 0x0000001046427819 */ /* 0x000fe200000006ff */
[----:B------:R-:W-:Y:S01]  /*71d0*/  FMUL R0, R47, R10 ;  /* 0x0000000a2f007220 */ /* 0x000fe20000400000 */
[----:B------:R-:W-:Y:S01]  /*71e0*/  F2FP.BF16.F32.PACK_AB R5, R7, R6 ;  /* 0x000000060705723e */ /* 0x000fe200000010ff */
[C---:B------:R-:W-:Y:S01]  /*71f0*/  FFMA R9, R48.reuse, R51, R9 ;  /* 0x0000003330097223 */ /* 0x040fe20000000009 */
[C---:B------:R-:W-:Y:S01]  /*7200*/  FMUL R2, R47.reuse, R11 ;  /* 0x0000000b2f027220 */ /* 0x040fe20000400000 */
[----:B------:R-:W-:Y:S01]  /*7210*/  FFMA R0, R48, R52, R0 ;  /* 0x0000003430007223 */ /* 0x000fe20000000000 */
[----:B------:R-:W-:Y:S01]  /*7220*/  LOP3.LUT R67, R70, 0xffff0000, RZ, 0xc0, !PT ;  /* 0xffff000046437812 */ /* 0x000fe200078ec0ff */
[----:B------:R-:W-:Y:S01]  /*7230*/  FMUL R3, R47, R12 ;  /* 0x0000000c2f037220 */ /* 0x000fe20000400000 */
[----:B------:R-:W-:Y:S01]  /*7240*/  F2FP.BF16.F32.PACK_AB R6, R9, R8 ;  /* 0x000000080906723e */ /* 0x000fe200000010ff */
[C---:B------:R-:W-:Y:S01]  /*7250*/  FFMA R2, R48.reuse, R53, R2 ;  /* 0x0000003530027223 */ /* 0x040fe20000000002 */
[----:B------:R-:W-:Y:S01]  /*7260*/  FMUL R10, R47, R13 ;  /* 0x0000000d2f0a7220 */ /* 0x000fe20000400000 */
[----:B------:R-:W-:Y:S01]  /*7270*/  FFMA R3, R48, R54, R3 ;  /* 0x0000003630037223 */ /* 0x000fe20000000003 */
[----:B------:R-:W-:Y:S01]  /*7280*/  SHF.L.U32 R68, R71, 0x10, RZ ;  /* 0x0000001047447819 */ /* 0x000fe200000006ff */
[C---:B------:R-:W-:Y:S01]  /*7290*/  FMUL R11, R47.reuse, R14 ;  /* 0x0000000e2f0b7220 */ /* 0x040fe20000400000 */
[----:B------:R-:W-:Y:S01]  /*72a0*/  F2FP.BF16.F32.PACK_AB R7, R2, R0 ;  /* 0x000000000207723e */ /* 0x000fe200000010ff */
[C---:B------:R-:W-:Y:S01]  /*72b0*/  FFMA R10, R48.reuse, R55, R10 ;  /* 0x00000037300a7223 */ /* 0x040fe2000000000a */
[C---:B------:R-:W-:Y:S01]  /*72c0*/  FMUL R15, R47.reuse, R15 ;  /* 0x0000000f2f0f7220 */ /* 0x040fe20000400000 */
[C---:B------:R-:W-:Y:S01]  /*72d0*/  FMUL R12, R47.reuse, R16 ;  /* 0x000000102f0c7220 */ /* 0x040fe20000400000 */
[----:B------:R-:W-:Y:S01]  /*72e0*/  FMUL R13, R47, R17 ;  /* 0x000000112f0d7220 */ /* 0x000fe20000400000 */
[----:B------:R1:W-:Y:S01]  /*72f0*/  STS.128 [R114], R4 ;  /* 0x0000000472007388 */ /* 0x0003e20000000c00 */
[----:B------:R-:W-:Y:S01]  /*7300*/  LOP3.LUT R69, R71, 0xffff0000, RZ, 0xc0, !PT ;  /* 0xffff000047457812 */ /* 0x000fe200078ec0ff */
[----:B------:R-:W-:Y:S01]  /*7310*/  FFMA R11, R48, R56, R11 ;  /* 0x00000038300b7223 */ /* 0x000fe2000000000b */
[----:B------:R-:W-:Y:S01]  /*7320*/  SHF.L.U32 R70, R76, 0x10, RZ ;  /* 0x000000104c467819 */ /* 0x000fe200000006ff */
[----:B------:R-:W-:Y:S01]  /*7330*/  FFMA R15, R48, R57, R15 ;  /* 0x00000039300f7223 */ /* 0x000fe2000000000f */
[----:B------:R-:W-:Y:S01]  /*7340*/  F2FP.BF16.F32.PACK_AB R8, R10, R3 ;  /* 0x000000030a08723e */ /* 0x000fe200000010ff */
[C---:B------:R-:W-:Y:S01]  /*7350*/  FFMA R12, R48.reuse, R58, R12 ;  /* 0x0000003a300c7223 */ /* 0x040fe2000000000c */
[C---:B------:R-:W-:Y:S01]  /*7360*/  FFMA R13, R48.reuse, R59, R13 ;  /* 0x0000003b300d7223 */ /* 0x040fe2000000000d */
[C---:B------:R-:W-:Y:S01]  /*7370*/  FMUL R14, R47.reuse, R18 ;  /* 0x000000122f0e7220 */ /* 0x040fe20000400000 */
[C---:B------:R-:W-:Y:S01]  /*7380*/  FMUL R19, R47.reuse, R19 ;  /* 0x000000132f137220 */ /* 0x040fe20000400000 */
[C---:B------:R-:W-:Y:S01]  /*7390*/  FMUL R16, R47.reuse, R20 ;  /* 0x000000142f107220 */ /* 0x040fe20000400000 */
[C---:B------:R-:W-:Y:S01]  /*73a0*/  FMUL R17, R47.reuse, R21 ;  /* 0x000000152f117220 */ /* 0x040fe20000400000 */
[C---:B------:R-:W-:Y:S01]  /*73b0*/  FFMA R14, R48.reuse, R60, R14 ;  /* 0x0000003c300e7223 */ /* 0x040fe2000000000e */
        /* <DEDUP_REMOVED lines=8> */
[----:B------:R-:W-:Y:S01]  /*7440*/  FMUL R22, R47, R26 ;  /* 0x0000001a2f167220 */ /* 0x000fe20000400000 */
[----:B------:R-:W-:Y:S01]  /*7450*/  F2FP.BF16.F32.PACK_AB R9, R15, R11 ;  /* 0x0000000b0f09723e */ /* 0x000fe200000010ff */
[C---:B------:R-:W-:Y:S01]  /*7460*/  FFMA R23, R48.reuse, R65, R23 ;  /* 0x0000004130177223 */ /* 0x040fe20000000017 */
[----:B------:R-:W-:Y:S01]  /*7470*/  FMUL R27, R47, R27 ;  /* 0x0000001b2f1b7220 */ /* 0x000fe20000400000 */
[----:B------:R-:W-:Y:S01]  /*7480*/  F2FP.BF16.F32.PACK_AB R10, R13, R12 ;  /* 0x0000000c0d0a723e */ /* 0x000fe200000010ff */
[----:B------:R-:W-:Y:S01]  /*7490*/  FFMA R20, R48, R66, R20 ;  /* 0x0000004230147223 */ /* 0x000fe20000000014 */
[----:B------:R-:W-:Y:S01]  /*74a0*/  F2FP.BF16.F32.PACK_AB R11, R19, R14 ;  /* 0x0000000e130b723e */ /* 0x000fe200000010ff */
[----:B------:R-:W-:Y:S01]  /*74b0*/  FMUL R24, R47, R28 ;  /* 0x0000001c2f187220 */ /* 0x000fe20000400000 */
[----:B------:R-:W-:Y:S01]  /*74c0*/  LOP3.LUT R71, R76, 0xffff0000, RZ, 0xc0, !PT ;  /* 0xffff00004c477812 */ /* 0x000fe200078ec0ff */
[C---:B------:R-:W-:Y:S01]  /*74d0*/  FFMA R21, R48.reuse, R67, R21 ;  /* 0x0000004330157223 */ /* 0x040fe20000000015 */
[----:B------:R-:W-:Y:S01]  /*74e0*/  SHF.L.U32 R72, R77, 0x10, RZ ;  /* 0x000000104d487819 */ /* 0x000fe200000006ff */
[----:B------:R1:W-:Y:S01]  /*74f0*/  STS.128 [R113+0x10], R8 ;  /* 0x0000100871007388 */ /* 0x0003e20000000c00 */
[----:B------:R-:W-:Y:S01]  /*7500*/  FMUL R25, R47, R29 ;  /* 0x0000001d2f197220 */ /* 0x000fe20000400000 */
[C---:B------:R-:W-:Y:S01]  /*7510*/  FFMA R22, R48.reuse, R68, R22 ;  /* 0x0000004430167223 */ /* 0x040fe20000000016 */
[----:B------:R-:W-:Y:S01]  /*7520*/  LOP3.LUT R73, R77, 0xffff0000, RZ, 0xc0, !PT ;  /* 0xffff00004d497812 */ /* 0x000fe200078ec0ff */
[C---:B------:R-:W-:Y:S01]  /*7530*/  FMUL R26, R47.reuse, R30 ;  /* 0x0000001e2f1a7220 */ /* 0x040fe20000400000 */
[----:B------:R-:W-:Y:S01]  /*7540*/  FFMA R27, R48, R69, R27 ;  /* 0x00000045301b7223 */ /* 0x000fe2000000001b */
[----:B------:R-:W-:Y:S01]  /*7550*/  SHF.L.U32 R74, R78, 0x10, RZ ;  /* 0x000000104e4a7819 */ /* 0x000fe200000006ff */
[C---:B------:R-:W-:Y:S01]  /*7560*/  FMUL R31, R47.reuse, R31 ;  /* 0x0000001f2f1f7220 */ /* 0x040fe20000400000 */
[----:B------:R-:W-:Y:S01]  /*7570*/  FFMA R24, R48, R70, R24 ;  /* 0x0000004630187223 */ /* 0x000fe20000000018 */
[----:B------:R-:W-:Y:S01]  /*7580*/  LOP3.LUT R75, R78, 0xffff0000, RZ, 0xc0, !PT ;  /* 0xffff00004e4b7812 */ /* 0x000fe200078ec0ff */
[----:B------:R-:W-:Y:S01]  /*7590*/  FMUL R28, R47, R32 ;  /* 0x000000202f1c7220 */ /* 0x000fe20000400000 */
[C---:B------:R-:W-:Y:S01]  /*75a0*/  FFMA R25, R48.reuse, R71, R25 ;  /* 0x0000004730197223 */ /* 0x040fe20000000019 */
[----:B------:R-:W-:Y:S01]  /*75b0*/  SHF.L.U32 R76, R79, 0x10, RZ ;  /* 0x000000104f4c7819 */ /* 0x000fe200000006ff */
[----:B------:R-:W-:Y:S01]  /*75c0*/  FMUL R29, R47, R33 ;  /* 0x000000212f1d7220 */ /* 0x000fe20000400000 */
[----:B------:R-:W-:Y:S01]  /*75d0*/  F2FP.BF16.F32.PACK_AB R16, R17, R16 ;  /* 0x000000101110723e */ /* 0x000fe200000010ff */
[C---:B------:R-:W-:Y:S01]  /*75e0*/  FFMA R26, R48.reuse, R72, R26 ;  /* 0x00000048301a7223 */ /* 0x040fe2000000001a */
[----:B------:R-:W-:Y:S01]  /*75f0*/  LOP3.LUT R77, R79, 0xffff0000, RZ, 0xc0, !PT ;  /* 0xffff00004f4d7812 */ /* 0x000fe200078ec0ff */
[----:B------:R-:W-:Y:S01]  /*7600*/  FMUL R30, R47, R34 ;  /* 0x000000222f1e7220 */ /* 0x000fe20000400000 */
[----:B------:R-:W-:Y:S01]  /*7610*/  F2FP.BF16.F32.PACK_AB R17, R23, R18 ;  /* 0x000000121711723e */ /* 0x000fe200000010ff */
[C---:B------:R-:W-:Y:S01]  /*7620*/  FFMA R31, R48.reuse, R73, R31 ;  /* 0x00000049301f7223 */ /* 0x040fe2000000001f */
[----:B------:R-:W-:Y:S01]  /*7630*/  FMUL R35, R47, R35 ;  /* 0x000000232f237220 */ /* 0x000fe20000400000 */
[----:B------:R-:W-:Y:S01]  /*7640*/  F2FP.BF16.F32.PACK_AB R18, R21, R20 ;  /* 0x000000141512723e */ /* 0x000fe200000010ff */
[C---:B------:R-:W-:Y:S01]  /*7650*/  FFMA R28, R48.reuse, R74, R28 ;  /* 0x0000004a301c7223 */ /* 0x040fe2000000001c */
[----:B------:R-:W-:Y:S01]  /*7660*/  F2FP.BF16.F32.PACK_AB R19, R27, R22 ;  /* 0x000000161b13723e */ /* 0x000fe200000010ff */
[C---:B------:R-:W-:Y:S01]  /*7670*/  FFMA R29, R48.reuse, R75, R29 ;  /* 0x0000004b301d7223 */ /* 0x040fe2000000001d */
[C---:B------:R-:W-:Y:S01]  /*7680*/  FFMA R30, R48.reuse, R76, R30 ;  /* 0x0000004c301e7223 */ /* 0x040fe2000000001e */
[----:B------:R-:W-:Y:S01]  /*7690*/  FFMA R35, R48, R77, R35 ;  /* 0x0000004d30237223 */ /* 0x000fe20000000023 */
[----:B------:R-:W-:Y:S01]  /*76a0*/  F2FP.BF16.F32.PACK_AB R24, R25, R24 ;  /* 0x000000181918723e */ /* 0x000fe200000010ff */
[----:B------:R1:W-:Y:S01]  /*76b0*/  STS.128 [R112+0x20], R16 ;  /* 0x0000201070007388 */ /* 0x0003e20000000c00 */
[----:B------:R-:W-:Y:S02]  /*76c0*/  F2FP.BF16.F32.PACK_AB R25, R31, R26 ;  /* 0x0000001a1f19723e */ /* 0x000fe400000010ff */
[----:B------:R-:W-:Y:S02]  /*76d0*/  F2FP.BF16.F32.PACK_AB R26, R29, R28 ;  /* 0x0000001c1d1a723e */ /* 0x000fe400000010ff */
[----:B------:R-:W-:Y:S05]  /*76e0*/  F2FP.BF16.F32.PACK_AB R27, R35, R30 ;  /* 0x0000001e231b723e */ /* 0x000fea00000010ff */
[----:B------:R1:W-:Y:S01]  /*76f0*/  STS.128 [R111+0x30], R24 ;  /* 0x000030186f007388 */ /* 0x0003e20000000c00 */
[----:B------:R-:W-:Y:S01]  /*7700*/  @!PT LDS RZ, [RZ] ;  /* 0x00000000fffff984 */ /* 0x000fe20000000800 */
[----:B------:R-:W-:Y:S01]  /*7710*/  @!PT LDS RZ, [RZ] ;  /* 0x00000000fffff984 */ /* 0x000fe20000000800 */
[----:B------:R-:W-:Y:S01]  /*7720*/  @!PT LDS RZ, [RZ] ;  /* 0x00000000fffff984 */ /* 0x000fe20000000800 */
[----:B------:R-:W-:Y:S01]  /*7730*/  @!PT LDS RZ, [RZ] ;  /* 0x00000000fffff984 */ /* 0x000fe20000000800 */
[----:B------:R3:W-:Y:S07]  /*7740*/  MEMBAR.ALL.CTA ;  /* 0x0000000000007992 */ /* 0x0007ee0000008000 */
[----:B---3--:R-:W3:Y:S02]  /*7750*/  FENCE.VIEW.ASYNC.S ;  /* 0x00000000000073c6 */ /* 0x008ee40000000000 */
[----:B---3--:R-:W-:Y:S06]  /*7760*/  BAR.SYNC.DEFER_BLOCKING 0x1, 0x80 ;  /* 0x0042000000007b1d */ /* 0x008fec0000010000 */
[----:B------:R-:W-:Y:S05]  /*7770*/  @P0 BRA `(.L_x_131) ;  /* 0x00000000002c0947 */ /* 0x000fea0003800000 */
[----:B------:R-:W-:Y:S01]  /*7780*/  R2UR UR12, R92 ;  /* 0x000000005c0c72ca */ /* 0x000fe200000e0000 */
[----:B------:R-:W-:Y:S01]  /*7790*/  UIADD3 UR10, UP0, UPT, UR46, 0x680, URZ ;  /* 0x000006802e0a7890 */ /* 0x000fe2000ff1e0ff */
[----:B------:R-:W-:Y:S01]  /*77a0*/  R2UR UR9, R93 ;  /* 0x000000005d0972ca */ /* 0x000fe200000e0000 */
[----:B------:R-:W-:Y:S01]  /*77b0*/  UMOV UR7, UR36 ;  /* 0x0000002400077c82 */ /* 0x000fe20008000000 */
[----:B------:R-:W-:Y:S01]  /*77c0*/  R2UR UR8, R115 ;  /* 0x00000000730872ca */ /* 0x000fe200000e0000 */
[----:B------:R-:W-:Y:S08]  /*77d0*/  UIADD3.X UR11, UPT, UPT, URZ, UR47, URZ, UP0, !UPT ;  /* 0x0000002fff0b7290 */ /* 0x000ff000087fe4ff */
[----:B------:R-:W-:Y:S02]  /*77e0*/  USHF.L.U32 UR5, UR12, 0x5, URZ ;  /* 0x000000050c057899 */ /* 0x000fe400080006ff */
[----:B------:R-:W-:Y:S02]  /*77f0*/  USHF.L.U32 UR6, UR9, 0x7, URZ ;  /* 0x0000000709067899 */ /* 0x000fe400080006ff */
[----:B------:R-:W-:Y:S09]  /*7800*/  UIADD3 UR4, UPT, UPT, UR42, 0x400, UR8 ;  /* 0x000004002a047890 */ /* 0x000ff2000fffe008 */
[----:B------:R3:W-:Y:S02]  /*7810*/  UTMASTG.3D [UR4], [UR10] ;  /* 0x000000040a0073b5 */ /* 0x0007e40008010000 */
[----:B---3--:R0:W-:Y:S02]  /*7820*/  UTMACMDFLUSH ;  /* 0x00000000000079b7 */ /* 0x0081e40000000000 */
.L_x_131:
[----:B------:R-:W-:Y:S05]  /*7830*/  BSYNC.RECONVERGENT B0 ;  /* 0x0000000000007941 */ /* 0x000fea0003800200 */
.L_x_130:
[----:B------:R-:W-:Y:S04]  /*7840*/  BSSY.RECONVERGENT B0, `(.L_x_132) ;  /* 0x0000003000007945 */ /* 0x000fe80003800200 */
[----:B------:R-:W-:Y:S05]  /*7850*/  @P0 BRA `(.L_x_133) ;  /* 0x0000000000040947 */ /* 0x000fea0003800000 */
[----:B------:R-:W-:Y:S04]  /*7860*/  DEPBAR.LE SB0, 0x0 ;  /* 0x000080000000791a */ /* 0x000fe80000000000 */
.L_x_133:
[----:B------:R-:W-:Y:S05]  /*7870*/  BSYNC.RECONVERGENT B0 ;  /* 0x0000000000007941 */ /* 0x000fea0003800200 */
.L_x_132:
[----:B------:R-:W-:Y:S01]  /*7880*/  BAR.SYNC.DEFER_BLOCKING 0x1, 0x80 ;  /* 0x0042000000007b1d */ /* 0x000fe20000010000 */
[----:B------:R-:W-:Y:S01]  /*7890*/  UIADD3 UR43, UPT, UPT, UR43, 0x1, URZ ;  /* 0x000000012b2b7890 */ /* 0x000fe2000fffe0ff */
[----:B------:R-:W-:Y:S02]  /*78a0*/  IADD3 R45, PT, PT, R45, 0x1, RZ ;  /* 0x000000012d2d7810 */ /* 0x000fe40007ffe0ff */
[----:B------:R-:W-:Y:S01]  /*78b0*/  IADD3 R101, PT, PT, R101, 0x1, RZ ;  /* 0x0000000165657810 */ /* 0x000fe20007ffe0ff */
[----:B------:R-:W-:Y:S09]  /*78c0*/  UISETP.NE.AND UP0, UPT, UR43, URZ, UPT ;  /* 0x000000ff2b00728c */ /* 0x000ff2000bf05270 */
[----:B------:R-:W-:Y:S05]  /*78d0*/  BRA.U !UP0, `(.L_x_134) ;  /* 0x0000000108287547 */ /* 0x000fea000b800000 */
[----:B------:R-:W-:Y:S01]  /*78e0*/  ISETP.NE.AND P0, PT, R117, RZ, PT ;  /* 0x000000ff7500720c */ /* 0x000fe20003f05270 */
[----:B------:R-:W-:Y:S11]  /*78f0*/  IMAD.U32 R0, RZ, RZ, UR37 ;  /* 0x00000025ff007e24 */ /* 0x000ff6000f8e00ff */
[----:B------:R-:W-:Y:S01]  /*7900*/  @!UPT UIADD3 URZ, UPT, UPT, URZ, URZ, URZ ;  /* 0x000000fffffff290 */ /* 0x000fe2000fffe0ff */
[C---:B------:R-:W-:Y:S01]  /*7910*/  @P0 LEA R2, R100.reuse, UR42, 0x3 ;  /* 0x0000002a64020c11 */ /* 0x040fe2000f8e18ff */
[----:B------:R-:W-:Y:S04]  /*7920*/  VIADD R100, R100, 0x1 ;  /* 0x0000000164647836 */ /* 0x000fe80000000000 */
[----:B------:R-:W-:Y:S05]  /*7930*/  @P0 VIADD R2, R2, 0x2a0 ;  /* 0x000002a002020836 */ /* 0x000fea0000000000 */
[----:B------:R-:W-:Y:S04]  /*7940*/  @P0 PRMT R0, R0, 0x654, R2 ;  /* 0x0000065400000816 */ /* 0x000fe80000000002 */
[----:B------:R3:W-:Y:S01]  /*7950*/  @P0 SYNCS.ARRIVE.TRANS64.RED.A1T0 RZ, [R0+URZ], RZ ;  /* 0x000000ff00ff09a7 */ /* 0x0007e200081004ff */
[C---:B------:R-:W-:Y:S04]  /*7960*/  ISETP.NE.AND P0, PT, R100.reuse, 0x2, PT ;  /* 0x000000026400780c */ /* 0x040fe80003f05270 */
[----:B------:R-:W-:Y:S09]  /*7970*/  SEL R100, R100, RZ, P0 ;  /* 0x000000ff64647207 */ /* 0x000ff20000000000 */
.L_x_134:
[----:B------:R-:W-:Y:S01]  /*7980*/  ISETP.NE.AND P3, PT, R110, RZ, PT ;  /* 0x000000ff6e00720c */ /* 0x000fe20003f65270 */
[----:B------:R-:W-:Y:S01]  /*7990*/  IMAD.IADD R92, R43, 0x1, R90 ;  /* 0x000000012b5c7824 */ /* 0x000fe200078e025a */
[----:B------:R-:W-:Y:S01]  /*79a0*/  ISETP.NE.AND P0, PT, R116, 0x2, PT ;  /* 0x000000027400780c */ /* 0x000fe20003f05270 */
[----:B------:R-:W-:Y:S01]  /*79b0*/  IMAD.IADD R93, R44, 0x1, R91 ;  /* 0x000000012c5d7824 */ /* 0x000fe200078e025b */
[----:B------:R-:W-:Y:S02]  /*79c0*/  ISETP.NE.AND P1, PT, R45, 0x4, PT ;  /* 0x000000042d00780c */ /* 0x000fe40003f25270 */
[----:B------:R-:W-:Y:S02]  /*79d0*/  ISETP.NE.AND P2, PT, R101, 0x2, PT ;  /* 0x000000026500780c */ /* 0x000fe40003f45270 */
[----:B------:R-:W-:Y:S02]  /*79e0*/  SEL R3, RZ, 0x1, P0 ;  /* 0x00000001ff037807 */ /* 0x000fe40000000000 */
[----:B------:R-:W-:Y:S02]  /*79f0*/  SEL R2, RZ, 0x1, P1 ;  /* 0x00000001ff027807 */ /* 0x000fe40000800000 */
[----:B---3--:R-:W-:Y:S02]  /*7a00*/  SEL R0, RZ, 0x1, P2 ;  /* 0x00000001ff007807 */ /* 0x008fe40001000000 */
[----:B------:R-:W-:Y:S02]  /*7a10*/  @P3 R2UR UR36, R99 ;  /* 0x00000000632432ca */ /* 0x000fe400000e0000 */
[----:B------:R-:W-:Y:S02]  /*7a20*/  LOP3.LUT R102, R102, R3, RZ, 0x3c, !PT ;  /* 0x0000000366667212 */ /* 0x000fe400078e3cff */
[----:B------:R-:W-:Y:S02]  /*7a30*/  LOP3.LUT R103, R103, R2, RZ, 0x3c, !PT ;  /* 0x0000000267677212 */ /* 0x000fe400078e3cff */
[----:B------:R-:W-:Y:S02]  /*7a40*/  LOP3.LUT R104, R104, R0, RZ, 0x3c, !PT ;  /* 0x0000000068687212 */ /* 0x000fe400078e3cff */
[----:B------:R-:W-:Y:S02]  /*7a50*/  SEL R116, R116, RZ, P0 ;  /* 0x000000ff74747207 */ /* 0x000fe40000000000 */
[----:B------:R-:W-:Y:S02]  /*7a60*/  SEL R45, R45, RZ, P1 ;  /* 0x000000ff2d2d7207 */ /* 0x000fe40000800000 */
[----:B------:R-:W-:Y:S01]  /*7a70*/  SEL R101, R101, RZ, P2 ;  /* 0x000000ff65657207 */ /* 0x000fe20001000000 */
[----:B------:R-:W-:Y:S06]  /*7a80*/  @P3 BRA `(.L_x_135) ;  /* 0xffffffe400803947 */ /* 0x000fec000383ffff */
[----:B------:R-:W-:-:S09]  /*7a90*/  UISETP.NE.AND UP0, UPT, UR45, URZ, UPT ;  /* 0x000000ff2d00728c */ /* 0x000fd2000bf05270 */
[----:B------:R-:W-:Y:S05]  /*7aa0*/  BRA.U !UP0, `(.L_x_136) ;  /* 0x0000000108487547 */ /* 0x000fea000b800000 */
[----:B------:R-:W3:Y:S02]  /*7ab0*/  LDCU.64 UR4, c[0x0][0x890] ;  /* 0x00011200ff0477ac */ /* 0x000ee40008000a00 */
[----:B---3--:R-:W-:-:S04]  /*7ac0*/  UISETP.NE.U32.AND UP0, UPT, UR4, URZ, UPT ;  /* 0x000000ff0400728c */ /* 0x008fc8000bf05070 */
[----:B------:R-:W-:-:S09]  /*7ad0*/  UISETP.NE.AND.EX UP0, UPT, UR5, URZ, UPT, UP0 ;  /* 0x000000ff0500728c */ /* 0x000fd2000bf05300 */
[----:B------:R-:W-:Y:S05]  /*7ae0*/  BRA.U UP0, `(.L_x_137) ;  /* 0x00000001000c7547 */ /* 0x000fea000b800000 */
[----:B------:R-:W-:-:S13]  /*7af0*/  FSETP.NEU.AND P0, PT, R48, RZ, PT ;  /* 0x000000ff3000720b */ /* 0x000fda0003f0d000 */
[----:B------:R-:W-:Y:S05]  /*7b00*/  @!P0 EXIT ;  /* 0x000000000000894d */ /* 0x000fea0003800000 */
[----:B------:R-:W-:Y:S05]  /*7b10*/  BRA `(.L_x_136) ;  /* 0x00000000002c7947 */ /* 0x000fea0003800000 */
.L_x_137:
[----:B------:R-:W-:Y:S01]  /*7b20*/  LOP3.LUT P0, RZ, R94, 0xff, RZ, 0xc0, !PT ;  /* 0x000000ff5eff7812 */ /* 0x000fe2000780c0ff */
[----:B------:R-:W-:-:S12]  /*7b30*/  BSSY.RECONVERGENT B0, `(.L_x_136) ;  /* 0x0000009000007945 */ /* 0x000fd80003800200 */
[----:B------:R-:W-:Y:S05]  /*7b40*/  @P0 BRA `(.L_x_138) ;  /* 0x0000000000140947 */ /* 0x000fea0003800000 */
[----:B------:R-:W3:Y:S02]  /*7b50*/  LDCU.64 UR4, c[0x0][0x888] ;  /* 0x00011100ff0477ac */ /* 0x000ee40008000a00 */
[----:B---3--:R-:W-:-:S04]  /*7b60*/  ISETP.NE.U32.AND P0, PT, RZ, UR4, PT ;  /* 0x00000004ff007c0c */ /* 0x008fc8000bf05070 */
[----:B------:R-:W-:-:S13]  /*7b70*/  ISETP.NE.AND.EX P0, PT, RZ, UR5, PT, P0 ;  /* 0x00000005ff007c0c */ /* 0x000fda000bf05300 */
[----:B------:R-:W-:Y:S05]  /*7b80*/  @!P0 EXIT ;  /* 0x000000000000894d */ /* 0x000fea0003800000 */
[----:B------:R-:W-:Y:S05]  /*7b90*/  BRA `(.L_x_139) ;  /* 0x0000000000087947 */ /* 0x000fea0003800000 */
.L_x_138:
[----:B------:R-:W-:-:S13]  /*7ba0*/  FSETP.NEU.AND P0, PT, R48, RZ, PT ;  /* 0x000000ff3000720b */ /* 0x000fda0003f0d000 */
[----:B------:R-:W-:Y:S05]  /*7bb0*/  @!P0 EXIT ;  /* 0x000000000000894d */ /* 0x000fea0003800000 */
.L_x_139:
[----:B------:R-:W-:Y:S05]  /*7bc0*/  BSYNC.RECONVERGENT B0 ;  /* 0x0000000000007941 */ /* 0x000fea0003800200 */
.L_x_136:
[----:B------:R-:W-:-:S04]  /*7bd0*/  DEPBAR.LE SB0, 0x0 ;  /* 0x000080000000791a */ /* 0x000fc80000000000 */
[----:B------:R-:W-:Y:S05]  /*7be0*/  EXIT ;  /* 0x000000000000794d */ /* 0x000fea0003800000 */
.L_x_20:
[----:B--2---:R2:W1:Y:S02]  /*7bf0*/  SYNCS.PHASECHK.TRANS64.TRYWAIT P0, [R2+URZ+0x330], R3 ;  /* 0x00033003020075a7 */ /* 0x00446400080011ff */
[----:B-1----:R-:W-:Y:S05]  /*7c00*/  @!P0 NANOSLEEP.SYNCS 0x989680 ;  /* 0x009896800000895d */ /* 0x002fea0003900000 */
[----:B------:R-:W1:Y:S02]  /*7c10*/  @!P0 SYNCS.PHASECHK.TRANS64 P0, [R2+URZ+0x330], R3 ;  /* 0x00033003020085a7 */ /* 0x000e6400080010ff */
[----:B-1----:R-:W-:Y:S05]  /*7c20*/  @!P0 BRA `(.L_x_20) ;  /* 0xfffffffc00f08947 */ /* 0x002fea000383ffff */
[----:B------:R-:W-:Y:S05]  /*7c30*/  BRA `(.L_x_140) ;  /* 0xffffff9c008c7947 */ /* 0x000fea000383ffff */
.L_x_23:
[----:B-1----:R-:W-:-:S07]  /*7c40*/  MOV R2, UR33 ;  /* 0x0000002100027c02 */ /* 0x002fce0008000f00 */
.L_x_141:
[----:B-1----:R1:W2:Y:S02]  /*7c50*/  SYNCS.PHASECHK.TRANS64.TRYWAIT P0, [R2+URZ+0x148], R4 ;  /* 0x00014804020075a7 */ /* 0x0022a400080011ff */
[----:B--2---:R-:W-:Y:S05]  /*7c60*/  @!P0 NANOSLEEP.SYNCS 0x989680 ;  /* 0x009896800000895d */ /* 0x004fea0003900000 */
[----:B------:R-:W2:Y:S02]  /*7c70*/  @!P0 SYNCS.PHASECHK.TRANS64 P0, [R2+URZ+0x148], R4 ;  /* 0x00014804020085a7 */ /* 0x000ea400080010ff */
[----:B--2---:R-:W-:Y:S05]  /*7c80*/  @!P0 BRA `(.L_x_141) ;  /* 0xfffffffc00f08947 */ /* 0x004fea000383ffff */
[----:B------:R-:W-:Y:S05]  /*7c90*/  BRA `(.L_x_22) ;  /* 0xffffff9c00dc7947 */ /* 0x000fea000383ffff */
.L_x_29:
[----:B-1----:R-:W-:-:S07]  /*7ca0*/  MOV R2, UR17 ;  /* 0x0000001100027c02 */ /* 0x002fce0008000f00 */
.L_x_142:
[----:B-1----:R1:W2:Y:S02]  /*7cb0*/  SYNCS.PHASECHK.TRANS64.TRYWAIT P0, [R2+URZ+0x148], R4 ;  /* 0x00014804020075a7 */ /* 0x0022a400080011ff */
[----:B--2---:R-:W-:Y:S05]  /*7cc0*/  @!P0 NANOSLEEP.SYNCS 0x989680 ;  /* 0x009896800000895d */ /* 0x004fea0003900000 */
[----:B------:R-:W2:Y:S02]  /*7cd0*/  @!P0 SYNCS.PHASECHK.TRANS64 P0, [R2+URZ+0x148], R4 ;  /* 0x00014804020085a7 */ /* 0x000ea400080010ff */
[----:B--2---:R-:W-:Y:S05]  /*7ce0*/  @!P0 BRA `(.L_x_142) ;  /* 0xfffffffc00f08947 */ /* 0x004fea000383ffff */
[----:B------:R-:W-:Y:S05]  /*7cf0*/  BRA `(.L_x_28) ;  /* 0xffffffa000847947 */ /* 0x000fea000383ffff */
.L_x_33:
[----:B-1----:R1:W2:Y:S02]  /*7d00*/  SYNCS.PHASECHK.TRANS64.TRYWAIT P0, [R2+URZ+0x2c0], R3 ;  /* 0x0002c003020075a7 */ /* 0x0022a400080011ff */
[----:B--2---:R-:W-:Y:S05]  /*7d10*/  @!P0 NANOSLEEP.SYNCS 0x989680 ;  /* 0x009896800000895d */ /* 0x004fea0003900000 */
[----:B------:R-:W2:Y:S02]  /*7d20*/  @!P0 SYNCS.PHASECHK.TRANS64 P0, [R2+URZ+0x2c0], R3 ;  /* 0x0002c003020085a7 */ /* 0x000ea400080010ff */
[----:B--2---:R-:W-:Y:S05]  /*7d30*/  @!P0 BRA `(.L_x_33) ;  /* 0xfffffffc00f08947 */ /* 0x004fea000383ffff */
[----:B------:R-:W-:Y:S05]  /*7d40*/  BRA `(.L_x_143) ;  /* 0xffffffa400147947 */ /* 0x000fea000383ffff */
.L_x_37:
[----:B----4-:R-:W-:-:S07]  /*7d50*/  MOV R0, UR5 ;  /* 0x0000000500007c02 */ /* 0x010fce0008000f00 */
.L_x_144:
[----:B-1----:R1:W2:Y:S02]  /*7d60*/  SYNCS.PHASECHK.TRANS64.TRYWAIT P0, [R0+URZ], R2 ;  /* 0x00000002000075a7 */ /* 0x0022a400080011ff */
[----:B--2---:R-:W-:Y:S05]  /*7d70*/  @!P0 NANOSLEEP.SYNCS 0x989680 ;  /* 0x009896800000895d */ /* 0x004fea0003900000 */
[----:B------:R-:W2:Y:S02]  /*7d80*/  @!P0 SYNCS.PHASECHK.TRANS64 P0, [R0+URZ], R2 ;  /* 0x00000002000085a7 */ /* 0x000ea400080010ff */
[----:B--2---:R-:W-:Y:S05]  /*7d90*/  @!P0 BRA `(.L_x_144) ;  /* 0xfffffffc00f08947 */ /* 0x004fea000383ffff */
[----:B------:R-:W-:Y:S05]  /*7da0*/  BRA `(.L_x_145) ;  /* 0xffffffa800847947 */ /* 0x000fea000383ffff */
.L_x_38:
[----:B----4-:R-:W-:-:S07]  /*7db0*/  MOV R0, UR5 ;  /* 0x0000000500007c02 */ /* 0x010fce0008000f00 */
.L_x_146:
[----:B-1----:R1:W2:Y:S02]  /*7dc0*/  SYNCS.PHASECHK.TRANS64.TRYWAIT P0, [R0+URZ], R3 ;  /* 0x00000003000075a7 */ /* 0x0022a400080011ff */
[----:B--2---:R-:W-:Y:S05]  /*7dd0*/  @!P0 NANOSLEEP.SYNCS 0x989680 ;  /* 0x009896800000895d */ /* 0x004fea0003900000 */
[----:B------:R-:W2:Y:S02]  /*7de0*/  @!P0 SYNCS.PHASECHK.TRANS64 P0, [R0+URZ], R3 ;  /* 0x00000003000085a7 */ /* 0x000ea400080010ff */
[----:B--2---:R-:W-:Y:S05]  /*7df0*/  @!P0 BRA `(.L_x_146) ;  /* 0xfffffffc00f08947 */ /* 0x004fea000383ffff */
[----:B------:R-:W-:Y:S05]  /*7e00*/  BRA `(.L_x_147) ;  /* 0xffffffa800907947 */ /* 0x000fea000383ffff */
.L_x_39:
[----:B----4-:R-:W-:-:S07]  /*7e10*/  MOV R0, UR5 ;  /* 0x0000000500007c02 */ /* 0x010fce0008000f00 */
.L_x_148:
[----:B-1----:R1:W2:Y:S02]  /*7e20*/  SYNCS.PHASECHK.TRANS64.TRYWAIT P0, [R0+URZ], R3 ;  /* 0x00000003000075a7 */ /* 0x0022a400080011ff */
[----:B--2---:R-:W-:Y:S05]  /*7e30*/  @!P0 NANOSLEEP.SYNCS 0x989680 ;  /* 0x009896800000895d */ /* 0x004fea0003900000 */
[----:B------:R-:W2:Y:S02]  /*7e40*/  @!P0 SYNCS.PHASECHK.TRANS64 P0, [R0+URZ], R3 ;  /* 0x00000003000085a7 */ /* 0x000ea400080010ff */
[----:B--2---:R-:W-:Y:S05]  /*7e50*/  @!P0 BRA `(.L_x_148) ;  /* 0xfffffffc00f08947 */ /* 0x004fea000383ffff */
[----:B------:R-:W-:Y:S05]  /*7e60*/  BRA `(.L_x_149) ;  /* 0xffffffa8009c7947 */ /* 0x000fea000383ffff */
.L_x_40:
[----:B----4-:R-:W-:-:S07]  /*7e70*/  MOV R0, UR5 ;  /* 0x0000000500007c02 */ /* 0x010fce0008000f00 */
.L_x_150:
[----:B-1----:R1:W2:Y:S02]  /*7e80*/  SYNCS.PHASECHK.TRANS64.TRYWAIT P0, [R0+URZ], R3 ;  /* 0x00000003000075a7 */ /* 0x0022a400080011ff */
[----:B--2---:R-:W-:Y:S05]  /*7e90*/  @!P0 NANOSLEEP.SYNCS 0x989680 ;  /* 0x009896800000895d */ /* 0x004fea0003900000 */
[----:B------:R-:W2:Y:S02]  /*7ea0*/  @!P0 SYNCS.PHASECHK.TRANS64 P0, [R0+URZ], R3 ;  /* 0x00000003000085a7 */ /* 0x000ea400080010ff */
[----:B--2---:R-:W-:Y:S05]  /*7eb0*/  @!P0 BRA `(.L_x_150) ;  /* 0xfffffffc00f08947 */ /* 0x004fea000383ffff */
[----:B------:R-:W-:Y:S05]  /*7ec0*/  BRA `(.L_x_151) ;  /* 0xffffffa800a87947 */ /* 0x000fea000383ffff */
.L_x_41:
[----:B----4-:R-:W-:-:S07]  /*7ed0*/  MOV R0, UR5 ;  /* 0x0000000500007c02 */ /* 0x010fce0008000f00 */
.L_x_152:
[----:B-1----:R1:W2:Y:S02]  /*7ee0*/  SYNCS.PHASECHK.TRANS64.TRYWAIT P0, [R0+URZ], R3 ;  /* 0x00000003000075a7 */ /* 0x0022a400080011ff */
[----:B--2---:R-:W-:Y:S05]  /*7ef0*/  @!P0 NANOSLEEP.SYNCS 0x989680 ;  /* 0x009896800000895d */ /* 0x004fea0003900000 */
[----:B------:R-:W2:Y:S02]  /*7f00*/  @!P0 SYNCS.PHASECHK.TRANS64 P0, [R0+URZ], R3 ;  /* 0x00000003000085a7 */ /* 0x000ea400080010ff */
[----:B--2---:R-:W-:Y:S05]  /*7f10*/  @!P0 BRA `(.L_x_152) ;  /* 0xfffffffc00f08947 */ /* 0x004fea000383ffff */
[----:B------:R-:W-:Y:S05]  /*7f20*/  BRA `(.L_x_153) ;  /* 0xffffffa800b47947 */ /* 0x000fea000383ffff */
.L_x_42:
[----:B----4-:R-:W-:-:S07]  /*7f30*/  MOV R0, UR5 ;  /* 0x0000000500007c02 */ /* 0x010fce0008000f00 */
.L_x_154:
[----:B-1----:R1:W2:Y:S02]  /*7f40*/  SYNCS.PHASECHK.TRANS64.TRYWAIT P0, [R0+URZ], R3 ;  /* 0x00000003000075a7 */ /* 0x0022a400080011ff */
[----:B--2---:R-:W-:Y:S05]  /*7f50*/  @!P0 NANOSLEEP.SYNCS 0x989680 ;  /* 0x009896800000895d */ /* 0x004fea0003900000 */
[----:B------:R-:W2:Y:S02]  /*7f60*/  @!P0 SYNCS.PHASECHK.TRANS64 P0, [R0+URZ], R3 ;  /* 0x00000003000085a7 */ /* 0x000ea400080010ff */
[----:B--2---:R-:W-:Y:S05]  /*7f70*/  @!P0 BRA `(.L_x_154) ;  /* 0xfffffffc00f08947 */ /* 0x004fea000383ffff */
[----:B------:R-:W-:Y:S05]  /*7f80*/  BRA `(.L_x_155) ;  /* 0xffffffa800c07947 */ /* 0x000fea000383ffff */
.L_x_43:
[----:B----4-:R-:W-:-:S07]  /*7f90*/  MOV R0, UR5 ;  /* 0x0000000500007c02 */ /* 0x010fce0008000f00 */
.L_x_156:
[----:B-1----:R1:W2:Y:S02]  /*7fa0*/  SYNCS.PHASECHK.TRANS64.TRYWAIT P0, [R0+URZ], R3 ;  /* 0x00000003000075a7 */ /* 0x0022a400080011ff */
[----:B--2---:R-:W-:Y:S05]  /*7fb0*/  @!P0 NANOSLEEP.SYNCS 0x989680 ;  /* 0x009896800000895d */ /* 0x004fea0003900000 */
[----:B------:R-:W2:Y:S02]  /*7fc0*/  @!P0 SYNCS.PHASECHK.TRANS64 P0, [R0+URZ], R3 ;  /* 0x00000003000085a7 */ /* 0x000ea400080010ff */
[----:B--2---:R-:W-:Y:S05]  /*7fd0*/  @!P0 BRA `(.L_x_156) ;  /* 0xfffffffc00f08947 */ /* 0x004fea000383ffff */
[----:B------:R-:W-:Y:S05]  /*7fe0*/  BRA `(.L_x_157) ;  /* 0xffffffa800cc7947 */ /* 0x000fea000383ffff */
.L_x_44:
[----:B----4-:R-:W-:-:S07]  /*7ff0*/  MOV R0, UR5 ;  /* 0x0000000500007c02 */ /* 0x010fce0008000f00 */
.L_x_158:
[----:B-1----:R1:W2:Y:S02]  /*8000*/  SYNCS.PHASECHK.TRANS64.TRYWAIT P0, [R0+URZ], R3 ;  /* 0x00000003000075a7 */ /* 0x0022a400080011ff */
[----:B--2---:R-:W-:Y:S05]  /*8010*/  @!P0 NANOSLEEP.SYNCS 0x989680 ;  /* 0x009896800000895d */ /* 0x004fea0003900000 */
[----:B------:R-:W2:Y:S02]  /*8020*/  @!P0 SYNCS.PHASECHK.TRANS64 P0, [R0+URZ], R3 ;  /* 0x00000003000085a7 */ /* 0x000ea400080010ff */
[----:B--2---:R-:W-:Y:S05]  /*8030*/  @!P0 BRA `(.L_x_158) ;  /* 0xfffffffc00f08947 */ /* 0x004fea000383ffff */
[----:B------:R-:W-:Y:S05]  /*8040*/  BRA `(.L_x_159) ;  /* 0xffffffa800d87947 */ /* 0x000fea000383ffff */
.L_x_45:
[----:B----4-:R-:W-:-:S07]  /*8050*/  MOV R0, UR5 ;  /* 0x0000000500007c02 */ /* 0x010fce0008000f00 */
.L_x_160:
[----:B-1----:R1:W2:Y:S02]  /*8060*/  SYNCS.PHASECHK.TRANS64.TRYWAIT P0, [R0+URZ], R3 ;  /* 0x00000003000075a7 */ /* 0x0022a400080011ff */
[----:B--2---:R-:W-:Y:S05]  /*8070*/  @!P0 NANOSLEEP.SYNCS 0x989680 ;  /* 0x009896800000895d */ /* 0x004fea0003900000 */
[----:B------:R-:W2:Y:S02]  /*8080*/  @!P0 SYNCS.PHASECHK.TRANS64 P0, [R0+URZ], R3 ;  /* 0x00000003000085a7 */ /* 0x000ea400080010ff */
[----:B--2---:R-:W-:Y:S05]  /*8090*/  @!P0 BRA `(.L_x_160) ;  /* 0xfffffffc00f08947 */ /* 0x004fea000383ffff */
[----:B------:R-:W-:Y:S05]  /*80a0*/  BRA `(.L_x_161) ;  /* 0xffffffa800e47947 */ /* 0x000fea000383ffff */
.L_x_46:
[----:B----4-:R-:W-:-:S07]  /*80b0*/  MOV R0, UR5 ;  /* 0x0000000500007c02 */ /* 0x010fce0008000f00 */
.L_x_162:
[----:B-1----:R1:W2:Y:S02]  /*80c0*/  SYNCS.PHASECHK.TRANS64.TRYWAIT P0, [R0+URZ], R3 ;  /* 0x00000003000075a7 */ /* 0x0022a400080011ff */
[----:B--2---:R-:W-:Y:S05]  /*80d0*/  @!P0 NANOSLEEP.SYNCS 0x989680 ;  /* 0x009896800000895d */ /* 0x004fea0003900000 */
[----:B------:R-:W2:Y:S02]  /*80e0*/  @!P0 SYNCS.PHASECHK.TRANS64 P0, [R0+URZ], R3 ;  /* 0x00000003000085a7 */ /* 0x000ea400080010ff */
[----:B--2---:R-:W-:Y:S05]  /*80f0*/  @!P0 BRA `(.L_x_162) ;  /* 0xfffffffc00f08947 */ /* 0x004fea000383ffff */
[----:B------:R-:W-:Y:S05]  /*8100*/  BRA `(.L_x_163) ;  /* 0xffffffa800f07947 */ /* 0x000fea000383ffff */
.L_x_47:
[----:B----4-:R-:W-:-:S07]  /*8110*/  MOV R0, UR5 ;  /* 0x0000000500007c02 */ /* 0x010fce0008000f00 */
.L_x_164:
[----:B-1----:R1:W2:Y:S02]  /*8120*/  SYNCS.PHASECHK.TRANS64.TRYWAIT P0, [R0+URZ], R3 ;  /* 0x00000003000075a7 */ /* 0x0022a400080011ff */
[----:B--2---:R-:W-:Y:S05]  /*8130*/  @!P0 NANOSLEEP.SYNCS 0x989680 ;  /* 0x009896800000895d */ /* 0x004fea0003900000 */
[----:B------:R-:W2:Y:S02]  /*8140*/  @!P0 SYNCS.PHASECHK.TRANS64 P0, [R0+URZ], R3 ;  /* 0x00000003000085a7 */ /* 0x000ea400080010ff */
[----:B--2---:R-:W-:Y:S05]  /*8150*/  @!P0 BRA `(.L_x_164) ;  /* 0xfffffffc00f08947 */ /* 0x004fea000383ffff */
[----:B------:R-:W-:Y:S05]  /*8160*/  BRA `(.L_x_165) ;  /* 0xffffffa800fc7947 */ /* 0x000fea000383ffff */
.L_x_48:
[----:B----4-:R-:W-:-:S07]  /*8170*/  MOV R0, UR5 ;  /* 0x0000000500007c02 */ /* 0x010fce0008000f00 */
.L_x_166:
[----:B-1----:R1:W2:Y:S02]  /*8180*/  SYNCS.PHASECHK.TRANS64.TRYWAIT P0, [R0+URZ], R3 ;  /* 0x00000003000075a7 */ /* 0x0022a400080011ff */
[----:B--2---:R-:W-:Y:S05]  /*8190*/  @!P0 NANOSLEEP.SYNCS 0x989680 ;  /* 0x009896800000895d */ /* 0x004fea0003900000 */
[----:B------:R-:W2:Y:S02]  /*81a0*/  @!P0 SYNCS.PHASECHK.TRANS64 P0, [R0+URZ], R3 ;  /* 0x00000003000085a7 */ /* 0x000ea400080010ff */
[----:B--2---:R-:W-:Y:S05]  /*81b0*/  @!P0 BRA `(.L_x_166) ;  /* 0xfffffffc00f08947 */ /* 0x004fea000383ffff */
[----:B------:R-:W-:Y:S05]  /*81c0*/  BRA `(.L_x_167) ;  /* 0xffffffac00087947 */ /* 0x000fea000383ffff */
.L_x_49:
[----:B----4-:R-:W-:-:S07]  /*81d0*/  MOV R0, UR5 ;  /* 0x0000000500007c02 */ /* 0x010fce0008000f00 */
.L_x_168:
[----:B-1----:R1:W2:Y:S02]  /*81e0*/  SYNCS.PHASECHK.TRANS64.TRYWAIT P0, [R0+URZ], R3 ;  /* 0x00000003000075a7 */ /* 0x0022a400080011ff */
[----:B--2---:R-:W-:Y:S05]  /*81f0*/  @!P0 NANOSLEEP.SYNCS 0x989680 ;  /* 0x009896800000895d */ /* 0x004fea0003900000 */
[----:B------:R-:W2:Y:S02]  /*8200*/  @!P0 SYNCS.PHASECHK.TRANS64 P0, [R0+URZ], R3 ;  /* 0x00000003000085a7 */ /* 0x000ea400080010ff */
[----:B--2---:R-:W-:Y:S05]  /*8210*/  @!P0 BRA `(.L_x_168) ;  /* 0xfffffffc00f08947 */ /* 0x004fea000383ffff */
[----:B------:R-:W-:Y:S05]  /*8220*/  BRA `(.L_x_169) ;  /* 0xffffffac00147947 */ /* 0x000fea000383ffff */
.L_x_50:
[----:B----4-:R-:W-:-:S07]  /*8230*/  MOV R0, UR5 ;  /* 0x0000000500007c02 */ /* 0x010fce0008000f00 */
.L_x_170:
[----:B-1----:R1:W2:Y:S02]  /*8240*/  SYNCS.PHASECHK.TRANS64.TRYWAIT P0, [R0+URZ], R3 ;  /* 0x00000003000075a7 */ /* 0x0022a400080011ff */
[----:B--2---:R-:W-:Y:S05]  /*8250*/  @!P0 NANOSLEEP.SYNCS 0x989680 ;  /* 0x009896800000895d */ /* 0x004fea0003900000 */
[----:B------:R-:W2:Y:S02]  /*8260*/  @!P0 SYNCS.PHASECHK.TRANS64 P0, [R0+URZ], R3 ;  /* 0x00000003000085a7 */ /* 0x000ea400080010ff */
[----:B--2---:R-:W-:Y:S05]  /*8270*/  @!P0 BRA `(.L_x_170) ;  /* 0xfffffffc00f08947 */ /* 0x004fea000383ffff */
[----:B------:R-:W-:Y:S05]  /*8280*/  BRA `(.L_x_171) ;  /* 0xffffffac00207947 */ /* 0x000fea000383ffff */
.L_x_51:
[----:B----4-:R-:W-:-:S07]  /*8290*/  MOV R0, UR5 ;  /* 0x0000000500007c02 */ /* 0x010fce0008000f00 */
.L_x_172:
[----:B-1----:R1:W2:Y:S02]  /*82a0*/  SYNCS.PHASECHK.TRANS64.TRYWAIT P0, [R0+URZ], R3 ;  /* 0x00000003000075a7 */ /* 0x0022a400080011ff */
[----:B--2---:R-:W-:Y:S05]  /*82b0*/  @!P0 NANOSLEEP.SYNCS 0x989680 ;  /* 0x009896800000895d */ /* 0x004fea0003900000 */
[----:B------:R-:W2:Y:S02]  /*82c0*/  @!P0 SYNCS.PHASECHK.TRANS64 P0, [R0+URZ], R3 ;  /* 0x00000003000085a7 */ /* 0x000ea400080010ff */
[----:B--2---:R-:W-:Y:S05]  /*82d0*/  @!P0 BRA `(.L_x_172) ;  /* 0xfffffffc00f08947 */ /* 0x004fea000383ffff */
[----:B------:R-:W-:Y:S05]  /*82e0*/  BRA `(.L_x_173) ;  /* 0xffffffac002c7947 */ /* 0x000fea000383ffff */
.L_x_52:
[----:B----4-:R-:W-:-:S07]  /*82f0*/  MOV R0, UR5 ;  /* 0x0000000500007c02 */ /* 0x010fce0008000f00 */
.L_x_174:
[----:B-1----:R1:W2:Y:S02]  /*8300*/  SYNCS.PHASECHK.TRANS64.TRYWAIT P0, [R0+URZ], R3 ;  /* 0x00000003000075a7 */ /* 0x0022a400080011ff */
[----:B--2---:R-:W-:Y:S05]  /*8310*/  @!P0 NANOSLEEP.SYNCS 0x989680 ;  /* 0x009896800000895d */ /* 0x004fea0003900000 */
[----:B------:R-:W2:Y:S02]  /*8320*/  @!P0 SYNCS.PHASECHK.TRANS64 P0, [R0+URZ], R3 ;  /* 0x00000003000085a7 */ /* 0x000ea400080010ff */
[----:B--2---:R-:W-:Y:S05]  /*8330*/  @!P0 BRA `(.L_x_174) ;  /* 0xfffffffc00f08947 */ /* 0x004fea000383ffff */
[----:B------:R-:W-:Y:S05]  /*8340*/  BRA `(.L_x_175) ;  /* 0xffffffac00387947 */ /* 0x000fea000383ffff */
.L_x_53:
[----:B----4-:R-:W-:-:S07]  /*8350*/  MOV R0, UR5 ;  /* 0x0000000500007c02 */ /* 0x010fce0008000f00 */
.L_x_176:
[----:B-1----:R1:W2:Y:S02]  /*8360*/  SYNCS.PHASECHK.TRANS64.TRYWAIT P0, [R0+URZ], R3 ;  /* 0x00000003000075a7 */ /* 0x0022a400080011ff */
[----:B--2---:R-:W-:Y:S05]  /*8370*/  @!P0 NANOSLEEP.SYNCS 0x989680 ;  /* 0x009896800000895d */ /* 0x004fea0003900000 */
[----:B------:R-:W2:Y:S02]  /*8380*/  @!P0 SYNCS.PHASECHK.TRANS64 P0, [R0+URZ], R3 ;  /* 0x00000003000085a7 */ /* 0x000ea400080010ff */
[----:B--2---:R-:W-:Y:S05]  /*8390*/  @!P0 BRA `(.L_x_176) ;  /* 0xfffffffc00f08947 */ /* 0x004fea000383ffff */
[----:B------:R-:W-:Y:S05]  /*83a0*/  BRA `(.L_x_177) ;  /* 0xffffffac00447947 */ /* 0x000fea000383ffff */
.L_x_54:
[----:B----4-:R-:W-:-:S07]  /*83b0*/  MOV R0, UR5 ;  /* 0x0000000500007c02 */ /* 0x010fce0008000f00 */
.L_x_178:
[----:B-1----:R1:W2:Y:S02]  /*83c0*/  SYNCS.PHASECHK.TRANS64.TRYWAIT P0, [R0+URZ], R3 ;  /* 0x00000003000075a7 */ /* 0x0022a400080011ff */
[----:B--2---:R-:W-:Y:S05]  /*83d0*/  @!P0 NANOSLEEP.SYNCS 0x989680 ;  /* 0x009896800000895d */ /* 0x004fea0003900000 */
[----:B------:R-:W2:Y:S02]  /*83e0*/  @!P0 SYNCS.PHASECHK.TRANS64 P0, [R0+URZ], R3 ;  /* 0x00000003000085a7 */ /* 0x000ea400080010ff */
[----:B--2---:R-:W-:Y:S05]  /*83f0*/  @!P0 BRA `(.L_x_178) ;  /* 0xfffffffc00f08947 */ /* 0x004fea000383ffff */
[----:B------:R-:W-:Y:S05]  /*8400*/  BRA `(.L_x_179) ;  /* 0xffffffac00507947 */ /* 0x000fea000383ffff */
.L_x_55:
[----:B----4-:R-:W-:-:S07]  /*8410*/  MOV R0, UR5 ;  /* 0x0000000500007c02 */ /* 0x010fce0008000f00 */
.L_x_180:
[----:B-1----:R1:W2:Y:S02]  /*8420*/  SYNCS.PHASECHK.TRANS64.TRYWAIT P0, [R0+URZ], R3 ;  /* 0x00000003000075a7 */ /* 0x0022a400080011ff */
[----:B--2---:R-:W-:Y:S05]  /*8430*/  @!P0 NANOSLEEP.SYNCS 0x989680 ;  /* 0x009896800000895d */ /* 0x004fea0003900000 */
[----:B------:R-:W2:Y:S02]  /*8440*/  @!P0 SYNCS.PHASECHK.TRANS64 P0, [R0+URZ], R3 ;  /* 0x00000003000085a7 */ /* 0x000ea400080010ff */
[----:B--2---:R-:W-:Y:S05]  /*8450*/  @!P0 BRA `(.L_x_180) ;  /* 0xfffffffc00f08947 */ /* 0x004fea000383ffff */
[----:B------:R-:W-:Y:S05]  /*8460*/  BRA `(.L_x_181) ;  /* 0xffffffac005c7947 */ /* 0x000fea000383ffff */
.L_x_56:
[----:B----4-:R-:W-:-:S07]  /*8470*/  MOV R0, UR5 ;  /* 0x0000000500007c02 */ /* 0x010fce0008000f00 */
.L_x_182:
[----:B-1----:R1:W2:Y:S02]  /*8480*/  SYNCS.PHASECHK.TRANS64.TRYWAIT P0, [R0+URZ], R3 ;  /* 0x00000003000075a7 */ /* 0x0022a400080011ff */
[----:B--2---:R-:W-:Y:S05]  /*8490*/  @!P0 NANOSLEEP.SYNCS 0x989680 ;  /* 0x009896800000895d */ /* 0x004fea0003900000 */
[----:B------:R-:W2:Y:S02]  /*84a0*/  @!P0 SYNCS.PHASECHK.TRANS64 P0, [R0+URZ], R3 ;  /* 0x00000003000085a7 */ /* 0x000ea400080010ff */
[----:B--2---:R-:W-:Y:S05]  /*84b0*/  @!P0 BRA `(.L_x_182) ;  /* 0xfffffffc00f08947 */ /* 0x004fea000383ffff */
[----:B------:R-:W-:Y:S05]  /*84c0*/  BRA `(.L_x_183) ;  /* 0xffffffac00687947 */ /* 0x000fea000383ffff */
.L_x_57:
[----:B----4-:R-:W-:-:S07]  /*84d0*/  MOV R0, UR5 ;  /* 0x0000000500007c02 */ /* 0x010fce0008000f00 */
.L_x_184:
[----:B-1----:R1:W2:Y:S02]  /*84e0*/  SYNCS.PHASECHK.TRANS64.TRYWAIT P0, [R0+URZ], R3 ;  /* 0x00000003000075a7 */ /* 0x0022a400080011ff */
[----:B--2---:R-:W-:Y:S05]  /*84f0*/  @!P0 NANOSLEEP.SYNCS 0x989680 ;  /* 0x009896800000895d */ /* 0x004fea0003900000 */
[----:B------:R-:W2:Y:S02]  /*8500*/  @!P0 SYNCS.PHASECHK.TRANS64 P0, [R0+URZ], R3 ;  /* 0x00000003000085a7 */ /* 0x000ea400080010ff */
[----:B--2---:R-:W-:Y:S05]  /*8510*/  @!P0 BRA `(.L_x_184) ;  /* 0xfffffffc00f08947 */ /* 0x004fea000383ffff */
[----:B------:R-:W-:Y:S05]  /*8520*/  BRA `(.L_x_185) ;  /* 0xffffffac00747947 */ /* 0x000fea000383ffff */
.L_x_58:
[----:B----4-:R-:W-:-:S07]  /*8530*/  MOV R0, UR5 ;  /* 0x0000000500007c02 */ /* 0x010fce0008000f00 */
.L_x_186:
[----:B-1----:R1:W2:Y:S02]  /*8540*/  SYNCS.PHASECHK.TRANS64.TRYWAIT P0, [R0+URZ], R3 ;  /* 0x00000003000075a7 */ /* 0x0022a400080011ff */
[----:B--2---:R-:W-:Y:S05]  /*8550*/  @!P0 NANOSLEEP.SYNCS 0x989680 ;  /* 0x009896800000895d */ /* 0x004fea0003900000 */
[----:B------:R-:W2:Y:S02]  /*8560*/  @!P0 SYNCS.PHASECHK.TRANS64 P0, [R0+URZ], R3 ;  /* 0x00000003000085a7 */ /* 0x000ea400080010ff */
[----:B--2---:R-:W-:Y:S05]  /*8570*/  @!P0 BRA `(.L_x_186) ;  /* 0xfffffffc00f08947 */ /* 0x004fea000383ffff */
[----:B------:R-:W-:Y:S05]  /*8580*/  BRA `(.L_x_187) ;  /* 0xffffffac00807947 */ /* 0x000fea000383ffff */
.L_x_59:
[----:B----4-:R-:W-:-:S07]  /*8590*/  MOV R0, UR5 ;  /* 0x0000000500007c02 */ /* 0x010fce0008000f00 */
.L_x_188:
[----:B-1----:R1:W2:Y:S02]  /*85a0*/  SYNCS.PHASECHK.TRANS64.TRYWAIT P0, [R0+URZ], R3 ;  /* 0x00000003000075a7 */ /* 0x0022a400080011ff */
[----:B--2---:R-:W-:Y:S05]  /*85b0*/  @!P0 NANOSLEEP.SYNCS 0x989680 ;  /* 0x009896800000895d */ /* 0x004fea0003900000 */
[----:B------:R-:W2:Y:S02]  /*85c0*/  @!P0 SYNCS.PHASECHK.TRANS64 P0, [R0+URZ], R3 ;  /* 0x00000003000085a7 */ /* 0x000ea400080010ff */
[----:B--2---:R-:W-:Y:S05]  /*85d0*/  @!P0 BRA `(.L_x_188) ;  /* 0xfffffffc00f08947 */ /* 0x004fea000383ffff */
[----:B------:R-:W-:Y:S05]  /*85e0*/  BRA `(.L_x_189) ;  /* 0xffffffac008c7947 */ /* 0x000fea000383ffff */
.L_x_60:
[----:B----4-:R-:W-:-:S07]  /*85f0*/  MOV R0, UR5 ;  /* 0x0000000500007c02 */ /* 0x010fce0008000f00 */
.L_x_190:
[----:B-1----:R1:W2:Y:S02]  /*8600*/  SYNCS.PHASECHK.TRANS64.TRYWAIT P0, [R0+URZ], R3 ;  /* 0x00000003000075a7 */ /* 0x0022a400080011ff */
[----:B--2---:R-:W-:Y:S05]  /*8610*/  @!P0 NANOSLEEP.SYNCS 0x989680 ;  /* 0x009896800000895d */ /* 0x004fea0003900000 */
[----:B------:R-:W2:Y:S02]  /*8620*/  @!P0 SYNCS.PHASECHK.TRANS64 P0, [R0+URZ], R3 ;  /* 0x00000003000085a7 */ /* 0x000ea400080010ff */
[----:B--2---:R-:W-:Y:S05]  /*8630*/  @!P0 BRA `(.L_x_190) ;  /* 0xfffffffc00f08947 */ /* 0x004fea000383ffff */
[----:B------:R-:W-:Y:S05]  /*8640*/  BRA `(.L_x_191) ;  /* 0xffffffac00987947 */ /* 0x000fea000383ffff */
.L_x_61:
[----:B----4-:R-:W-:-:S07]  /*8650*/  MOV R0, UR5 ;  /* 0x0000000500007c02 */ /* 0x010fce0008000f00 */
.L_x_192:
[----:B-1----:R1:W2:Y:S02]  /*8660*/  SYNCS.PHASECHK.TRANS64.TRYWAIT P0, [R0+URZ], R3 ;  /* 0x00000003000075a7 */ /* 0x0022a400080011ff */
[----:B--2---:R-:W-:Y:S05]  /*8670*/  @!P0 NANOSLEEP.SYNCS 0x989680 ;  /* 0x009896800000895d */ /* 0x004fea0003900000 */
[----:B------:R-:W2:Y:S02]  /*8680*/  @!P0 SYNCS.PHASECHK.TRANS64 P0, [R0+URZ], R3 ;  /* 0x00000003000085a7 */ /* 0x000ea400080010ff */
[----:B--2---:R-:W-:Y:S05]  /*8690*/  @!P0 BRA `(.L_x_192) ;  /* 0xfffffffc00f08947 */ /* 0x004fea000383ffff */
[----:B------:R-:W-:Y:S05]  /*86a0*/  BRA `(.L_x_193) ;  /* 0xffffffac00a47947 */ /* 0x000fea000383ffff */
.L_x_62:
[----:B----4-:R-:W-:-:S07]  /*86b0*/  MOV R0, UR5 ;  /* 0x0000000500007c02 */ /* 0x010fce0008000f00 */
.L_x_194:
[----:B-1----:R1:W2:Y:S02]  /*86c0*/  SYNCS.PHASECHK.TRANS64.TRYWAIT P0, [R0+URZ], R3 ;  /* 0x00000003000075a7 */ /* 0x0022a400080011ff */
[----:B--2---:R-:W-:Y:S05]  /*86d0*/  @!P0 NANOSLEEP.SYNCS 0x989680 ;  /* 0x009896800000895d */ /* 0x004fea0003900000 */
[----:B------:R-:W2:Y:S02]  /*86e0*/  @!P0 SYNCS.PHASECHK.TRANS64 P0, [R0+URZ], R3 ;  /* 0x00000003000085a7 */ /* 0x000ea400080010ff */
[----:B--2---:R-:W-:Y:S05]  /*86f0*/  @!P0 BRA `(.L_x_194) ;  /* 0xfffffffc00f08947 */ /* 0x004fea000383ffff */
[----:B------:R-:W-:Y:S05]  /*8700*/  BRA `(.L_x_195) ;  /* 0xffffffac00b07947 */ /* 0x000fea000383ffff */
.L_x_63:
[----:B----4-:R-:W-:-:S07]  /*8710*/  MOV R0, UR5 ;  /* 0x0000000500007c02 */ /* 0x010fce0008000f00 */
.L_x_196:
[----:B-1----:R1:W2:Y:S02]  /*8720*/  SYNCS.PHASECHK.TRANS64.TRYWAIT P0, [R0+URZ], R3 ;  /* 0x00000003000075a7 */ /* 0x0022a400080011ff */
[----:B--2---:R-:W-:Y:S05]  /*8730*/  @!P0 NANOSLEEP.SYNCS 0x989680 ;  /* 0x009896800000895d */ /* 0x004fea0003900000 */
[----:B------:R-:W2:Y:S02]  /*8740*/  @!P0 SYNCS.PHASECHK.TRANS64 P0, [R0+URZ], R3 ;  /* 0x00000003000085a7 */ /* 0x000ea400080010ff */
[----:B--2---:R-:W-:Y:S05]  /*8750*/  @!P0 BRA `(.L_x_196) ;  /* 0xfffffffc00f08947 */ /* 0x004fea000383ffff */
[----:B------:R-:W-:Y:S05]  /*8760*/  BRA `(.L_x_197) ;  /* 0xffffffac00bc7947 */ /* 0x000fea000383ffff */
.L_x_64:
[----:B----4-:R-:W-:-:S07]  /*8770*/  MOV R0, UR5 ;  /* 0x0000000500007c02 */ /* 0x010fce0008000f00 */
.L_x_198:
[----:B-1----:R1:W2:Y:S02]  /*8780*/  SYNCS.PHASECHK.TRANS64.TRYWAIT P0, [R0+URZ], R3 ;  /* 0x00000003000075a7 */ /* 0x0022a400080011ff */
[----:B--2---:R-:W-:Y:S05]  /*8790*/  @!P0 NANOSLEEP.SYNCS 0x989680 ;  /* 0x009896800000895d */ /* 0x004fea0003900000 */
[----:B------:R-:W2:Y:S02]  /*87a0*/  @!P0 SYNCS.PHASECHK.TRANS64 P0, [R0+URZ], R3 ;  /* 0x00000003000085a7 */ /* 0x000ea400080010ff */
[----:B--2---:R-:W-:Y:S05]  /*87b0*/  @!P0 BRA `(.L_x_198) ;  /* 0xfffffffc00f08947 */ /* 0x004fea000383ffff */
[----:B------:R-:W-:Y:S05]  /*87c0*/  BRA `(.L_x_199) ;  /* 0xffffffac00c87947 */ /* 0x000fea000383ffff */
.L_x_65:
[----:B----4-:R-:W-:-:S07]  /*87d0*/  MOV R0, UR5 ;  /* 0x0000000500007c02 */ /* 0x010fce0008000f00 */
.L_x_200:
[----:B-1----:R1:W2:Y:S02]  /*87e0*/  SYNCS.PHASECHK.TRANS64.TRYWAIT P0, [R0+URZ], R3 ;  /* 0x00000003000075a7 */ /* 0x0022a400080011ff */
[----:B--2---:R-:W-:Y:S05]  /*87f0*/  @!P0 NANOSLEEP.SYNCS 0x989680 ;  /* 0x009896800000895d */ /* 0x004fea0003900000 */
[----:B------:R-:W2:Y:S02]  /*8800*/  @!P0 SYNCS.PHASECHK.TRANS64 P0, [R0+URZ], R3 ;  /* 0x00000003000085a7 */ /* 0x000ea400080010ff */
[----:B--2---:R-:W-:Y:S05]  /*8810*/  @!P0 BRA `(.L_x_200) ;  /* 0xfffffffc00f08947 */ /* 0x004fea000383ffff */
[----:B------:R-:W-:Y:S05]  /*8820*/  BRA `(.L_x_201) ;  /* 0xffffffac00d47947 */ /* 0x000fea000383ffff */
.L_x_66:
[----:B----4-:R-:W-:-:S07]  /*8830*/  MOV R0, UR5 ;  /* 0x0000000500007c02 */ /* 0x010fce0008000f00 */
.L_x_202:
[----:B-1----:R1:W2:Y:S02]  /*8840*/  SYNCS.PHASECHK.TRANS64.TRYWAIT P0, [R0+URZ], R3 ;  /* 0x00000003000075a7 */ /* 0x0022a400080011ff */
[----:B--2---:R-:W-:Y:S05]  /*8850*/  @!P0 NANOSLEEP.SYNCS 0x989680 ;  /* 0x009896800000895d */ /* 0x004fea0003900000 */
[----:B------:R-:W2:Y:S02]  /*8860*/  @!P0 SYNCS.PHASECHK.TRANS64 P0, [R0+URZ], R3 ;  /* 0x00000003000085a7 */ /* 0x000ea400080010ff */
[----:B--2---:R-:W-:Y:S05]  /*8870*/  @!P0 BRA `(.L_x_202) ;  /* 0xfffffffc00f08947 */ /* 0x004fea000383ffff */
[----:B------:R-:W-:Y:S05]  /*8880*/  BRA `(.L_x_203) ;  /* 0xffffffac00e07947 */ /* 0x000fea000383ffff */
.L_x_67:
[----:B----4-:R-:W-:-:S07]  /*8890*/  MOV R0, UR5 ;  /* 0x0000000500007c02 */ /* 0x010fce0008000f00 */
.L_x_204:
[----:B-1----:R1:W2:Y:S02]  /*88a0*/  SYNCS.PHASECHK.TRANS64.TRYWAIT P0, [R0+URZ], R3 ;  /* 0x00000003000075a7 */ /* 0x0022a400080011ff */
[----:B--2---:R-:W-:Y:S05]  /*88b0*/  @!P0 NANOSLEEP.SYNCS 0x989680 ;  /* 0x009896800000895d */ /* 0x004fea0003900000 */
[----:B------:R-:W2:Y:S02]  /*88c0*/  @!P0 SYNCS.PHASECHK.TRANS64 P0, [R0+URZ], R3 ;  /* 0x00000003000085a7 */ /* 0x000ea400080010ff */
[----:B--2---:R-:W-:Y:S05]  /*88d0*/  @!P0 BRA `(.L_x_204) ;  /* 0xfffffffc00f08947 */ /* 0x004fea000383ffff */
[----:B------:R-:W-:Y:S05]  /*88e0*/  BRA `(.L_x_205) ;  /* 0xffffffac00ec7947 */ /* 0x000fea000383ffff */
.L_x_68:
[----:B----4-:R-:W-:-:S07]  /*88f0*/  MOV R0, UR5 ;  /* 0x0000000500007c02 */ /* 0x010fce0008000f00 */
.L_x_206:
[----:B-1----:R1:W2:Y:S02]  /*8900*/  SYNCS.PHASECHK.TRANS64.TRYWAIT P0, [R0+URZ], R3 ;  /* 0x00000003000075a7 */ /* 0x0022a400080011ff */
[----:B--2---:R-:W-:Y:S05]  /*8910*/  @!P0 NANOSLEEP.SYNCS 0x989680 ;  /* 0x009896800000895d */ /* 0x004fea0003900000 */
[----:B------:R-:W2:Y:S02]  /*8920*/  @!P0 SYNCS.PHASECHK.TRANS64 P0, [R0+URZ], R3 ;  /* 0x00000003000085a7 */ /* 0x000ea400080010ff */
[----:B--2---:R-:W-:Y:S05]  /*8930*/  @!P0 BRA `(.L_x_206) ;  /* 0xfffffffc00f08947 */ /* 0x004fea000383ffff */
[----:B------:R-:W-:Y:S05]  /*8940*/  BRA `(.L_x_207) ;  /* 0xffffffac00f87947 */ /* 0x000fea000383ffff */
.L_x_69:
[----:B----4-:R-:W-:-:S07]  /*8950*/  MOV R0, UR5 ;  /* 0x0000000500007c02 */ /* 0x010fce0008000f00 */
.L_x_208:
[----:B-1----:R1:W2:Y:S02]  /*8960*/  SYNCS.PHASECHK.TRANS64.TRYWAIT P0, [R0+URZ], R3 ;  /* 0x00000003000075a7 */ /* 0x0022a400080011ff */
[----:B--2---:R-:W-:Y:S05]  /*8970*/  @!P0 NANOSLEEP.SYNCS 0x989680 ;  /* 0x009896800000895d */ /* 0x004fea0003900000 */
[----:B------:R-:W2:Y:S02]  /*8980*/  @!P0 SYNCS.PHASECHK.TRANS64 P0, [R0+URZ], R3 ;  /* 0x00000003000085a7 */ /* 0x000ea400080010ff */
[----:B--2---:R-:W-:Y:S05]  /*8990*/  @!P0 BRA `(.L_x_208) ;  /* 0xfffffffc00f08947 */ /* 0x004fea000383ffff */
[----:B------:R-:W-:Y:S05]  /*89a0*/  BRA `(.L_x_209) ;  /* 0xffffffb000047947 */ /* 0x000fea000383ffff */
.L_x_70:
[----:B----4-:R-:W-:-:S07]  /*89b0*/  MOV R0, UR5 ;  /* 0x0000000500007c02 */ /* 0x010fce0008000f00 */
.L_x_210:
[----:B-1----:R1:W2:Y:S02]  /*89c0*/  SYNCS.PHASECHK.TRANS64.TRYWAIT P0, [R0+URZ], R3 ;  /* 0x00000003000075a7 */ /* 0x0022a400080011ff */
[----:B--2---:R-:W-:Y:S05]  /*89d0*/  @!P0 NANOSLEEP.SYNCS 0x989680 ;  /* 0x009896800000895d */ /* 0x004fea0003900000 */
[----:B------:R-:W2:Y:S02]  /*89e0*/  @!P0 SYNCS.PHASECHK.TRANS64 P0, [R0+URZ], R3 ;  /* 0x00000003000085a7 */ /* 0x000ea400080010ff */
[----:B--2---:R-:W-:Y:S05]  /*89f0*/  @!P0 BRA `(.L_x_210) ;  /* 0xfffffffc00f08947 */ /* 0x004fea000383ffff */
[----:B------:R-:W-:Y:S05]  /*8a00*/  BRA `(.L_x_211) ;  /* 0xffffffb000107947 */ /* 0x000fea000383ffff */
.L_x_71:
[----:B----4-:R-:W-:-:S07]  /*8a10*/  MOV R0, UR5 ;  /* 0x0000000500007c02 */ /* 0x010fce0008000f00 */
.L_x_212:
[----:B-1----:R1:W2:Y:S02]  /*8a20*/  SYNCS.PHASECHK.TRANS64.TRYWAIT P0, [R0+URZ], R3 ;  /* 0x00000003000075a7 */ /* 0x0022a400080011ff */
[----:B--2---:R-:W-:Y:S05]  /*8a30*/  @!P0 NANOSLEEP.SYNCS 0x989680 ;  /* 0x009896800000895d */ /* 0x004fea0003900000 */
[----:B------:R-:W2:Y:S02]  /*8a40*/  @!P0 SYNCS.PHASECHK.TRANS64 P0, [R0+URZ], R3 ;  /* 0x00000003000085a7 */ /* 0x000ea400080010ff */
[----:B--2---:R-:W-:Y:S05]  /*8a50*/  @!P0 BRA `(.L_x_212) ;  /* 0xfffffffc00f08947 */ /* 0x004fea000383ffff */
[----:B------:R-:W-:Y:S05]  /*8a60*/  BRA `(.L_x_213) ;  /* 0xffffffb0001c7947 */ /* 0x000fea000383ffff */
.L_x_72:
[----:B----4-:R-:W-:-:S07]  /*8a70*/  MOV R0, UR5 ;  /* 0x0000000500007c02 */ /* 0x010fce0008000f00 */
.L_x_214:
[----:B-1----:R1:W2:Y:S02]  /*8a80*/  SYNCS.PHASECHK.TRANS64.TRYWAIT P0, [R0+URZ], R3 ;  /* 0x00000003000075a7 */ /* 0x0022a400080011ff */
[----:B--2---:R-:W-:Y:S05]  /*8a90*/  @!P0 NANOSLEEP.SYNCS 0x989680 ;  /* 0x009896800000895d */ /* 0x004fea0003900000 */
[----:B------:R-:W2:Y:S02]  /*8aa0*/  @!P0 SYNCS.PHASECHK.TRANS64 P0, [R0+URZ], R3 ;  /* 0x00000003000085a7 */ /* 0x000ea400080010ff */
[----:B--2---:R-:W-:Y:S05]  /*8ab0*/  @!P0 BRA `(.L_x_214) ;  /* 0xfffffffc00f08947 */ /* 0x004fea000383ffff */
[----:B------:R-:W-:Y:S05]  /*8ac0*/  BRA `(.L_x_215) ;  /* 0xffffffb000287947 */ /* 0x000fea000383ffff */
.L_x_73:
[----:B----4-:R-:W-:-:S07]  /*8ad0*/  MOV R0, UR5 ;  /* 0x0000000500007c02 */ /* 0x010fce0008000f00 */
.L_x_216:
[----:B-1----:R1:W2:Y:S02]  /*8ae0*/  SYNCS.PHASECHK.TRANS64.TRYWAIT P0, [R0+URZ], R3 ;  /* 0x00000003000075a7 */ /* 0x0022a400080011ff */
[----:B--2---:R-:W-:Y:S05]  /*8af0*/  @!P0 NANOSLEEP.SYNCS 0x989680 ;  /* 0x009896800000895d */ /* 0x004fea0003900000 */
[----:B------:R-:W2:Y:S02]  /*8b00*/  @!P0 SYNCS.PHASECHK.TRANS64 P0, [R0+URZ], R3 ;  /* 0x00000003000085a7 */ /* 0x000ea400080010ff */
[----:B--2---:R-:W-:Y:S05]  /*8b10*/  @!P0 BRA `(.L_x_216) ;  /* 0xfffffffc00f08947 */ /* 0x004fea000383ffff */
[----:B------:R-:W-:Y:S05]  /*8b20*/  BRA `(.L_x_217) ;  /* 0xffffffb000347947 */ /* 0x000fea000383ffff */
.L_x_74:
[----:B----4-:R-:W-:-:S07]  /*8b30*/  MOV R0, UR5 ;  /* 0x0000000500007c02 */ /* 0x010fce0008000f00 */
.L_x_218:
[----:B-1----:R1:W2:Y:S02]  /*8b40*/  SYNCS.PHASECHK.TRANS64.TRYWAIT P0, [R0+URZ], R3 ;  /* 0x00000003000075a7 */ /* 0x0022a400080011ff */
[----:B--2---:R-:W-:Y:S05]  /*8b50*/  @!P0 NANOSLEEP.SYNCS 0x989680 ;  /* 0x009896800000895d */ /* 0x004fea0003900000 */
[----:B------:R-:W2:Y:S02]  /*8b60*/  @!P0 SYNCS.PHASECHK.TRANS64 P0, [R0+URZ], R3 ;  /* 0x00000003000085a7 */ /* 0x000ea400080010ff */
[----:B--2---:R-:W-:Y:S05]  /*8b70*/  @!P0 BRA `(.L_x_218) ;  /* 0xfffffffc00f08947 */ /* 0x004fea000383ffff */
[----:B------:R-:W-:Y:S05]  /*8b80*/  BRA `(.L_x_219) ;  /* 0xffffffb000407947 */ /* 0x000fea000383ffff */
.L_x_75:
[----:B----4-:R-:W-:-:S07]  /*8b90*/  MOV R0, UR5 ;  /* 0x0000000500007c02 */ /* 0x010fce0008000f00 */
.L_x_220:
[----:B-1----:R1:W2:Y:S02]  /*8ba0*/  SYNCS.PHASECHK.TRANS64.TRYWAIT P0, [R0+URZ], R3 ;  /* 0x00000003000075a7 */ /* 0x0022a400080011ff */
[----:B--2---:R-:W-:Y:S05]  /*8bb0*/  @!P0 NANOSLEEP.SYNCS 0x989680 ;  /* 0x009896800000895d */ /* 0x004fea0003900000 */
[----:B------:R-:W2:Y:S02]  /*8bc0*/  @!P0 SYNCS.PHASECHK.TRANS64 P0, [R0+URZ], R3 ;  /* 0x00000003000085a7 */ /* 0x000ea400080010ff */
[----:B--2---:R-:W-:Y:S05]  /*8bd0*/  @!P0 BRA `(.L_x_220) ;  /* 0xfffffffc00f08947 */ /* 0x004fea000383ffff */
[----:B------:R-:W-:Y:S05]  /*8be0*/  BRA `(.L_x_221) ;  /* 0xffffffb0004c7947 */ /* 0x000fea000383ffff */
.L_x_76:
[----:B----4-:R-:W-:-:S07]  /*8bf0*/  MOV R0, UR5 ;  /* 0x0000000500007c02 */ /* 0x010fce0008000f00 */
.L_x_222:
[----:B-1----:R1:W2:Y:S02]  /*8c00*/  SYNCS.PHASECHK.TRANS64.TRYWAIT P0, [R0+URZ], R3 ;  /* 0x00000003000075a7 */ /* 0x0022a400080011ff */
[----:B--2---:R-:W-:Y:S05]  /*8c10*/  @!P0 NANOSLEEP.SYNCS 0x989680 ;  /* 0x009896800000895d */ /* 0x004fea0003900000 */
[----:B------:R-:W2:Y:S02]  /*8c20*/  @!P0 SYNCS.PHASECHK.TRANS64 P0, [R0+URZ], R3 ;  /* 0x00000003000085a7 */ /* 0x000ea400080010ff */
[----:B--2---:R-:W-:Y:S05]  /*8c30*/  @!P0 BRA `(.L_x_222) ;  /* 0xfffffffc00f08947 */ /* 0x004fea000383ffff */
[----:B------:R-:W-:Y:S05]  /*8c40*/  BRA `(.L_x_223) ;  /* 0xffffffb000587947 */ /* 0x000fea000383ffff */
.L_x_79:
[----:B-1----:R1:W2:Y:S02]  /*8c50*/  SYNCS.PHASECHK.TRANS64.TRYWAIT P0, [R0+URZ+0x320], R4 ;  /* 0x00032004000075a7 */ /* 0x0022a400080011ff */
[----:B--2---:R-:W-:Y:S05]  /*8c60*/  @!P0 NANOSLEEP.SYNCS 0x989680 ;  /* 0x009896800000895d */ /* 0x004fea0003900000 */
[----:B------:R-:W2:Y:S02]  /*8c70*/  @!P0 SYNCS.PHASECHK.TRANS64 P0, [R0+URZ+0x320], R4 ;  /* 0x00032004000085a7 */ /* 0x000ea400080010ff */
[----:B--2---:R-:W-:Y:S05]  /*8c80*/  @!P0 BRA `(.L_x_79) ;  /* 0xfffffffc00f08947 */ /* 0x004fea000383ffff */
[----:B------:R-:W-:Y:S05]  /*8c90*/  BRA `(.L_x_224) ;  /* 0xffffffb000b47947 */ /* 0x000fea000383ffff */
.L_x_80:
[----:B------:R-:W-:-:S07]  /*8ca0*/  MOV R0, UR5 ;  /* 0x0000000500007c02 */ /* 0x000fce0008000f00 */
.L_x_225:
[----:B-1----:R1:W2:Y:S02]  /*8cb0*/  SYNCS.PHASECHK.TRANS64.TRYWAIT P0, [R0+URZ+0x2d0], R5 ;  /* 0x0002d005000075a7 */ /* 0x0022a400080011ff */
[----:B--2---:R-:W-:Y:S05]  /*8cc0*/  @!P0 NANOSLEEP.SYNCS 0x989680 ;  /* 0x009896800000895d */ /* 0x004fea0003900000 */
[----:B------:R-:W2:Y:S02]  /*8cd0*/  @!P0 SYNCS.PHASECHK.TRANS64 P0, [R0+URZ+0x2d0], R5 ;  /* 0x0002d005000085a7 */ /* 0x000ea400080010ff */
[----:B--2---:R-:W-:Y:S05]  /*8ce0*/  @!P0 BRA `(.L_x_225) ;  /* 0xfffffffc00f08947 */ /* 0x004fea000383ffff */
[----:B------:R-:W-:Y:S05]  /*8cf0*/  BRA `(.L_x_226) ;  /* 0xffffffb000c47947 */ /* 0x000fea000383ffff */
.L_x_81:
[----:B-1----:R1:W2:Y:S02]  /*8d00*/  SYNCS.PHASECHK.TRANS64.TRYWAIT P1, [R0+URZ+0x2c0], R4 ;  /* 0x0002c004000075a7 */ /* 0x0022a400080211ff */
[----:B--2---:R-:W-:Y:S05]  /*8d10*/  @!P1 NANOSLEEP.SYNCS 0x989680 ;  /* 0x009896800000995d */ /* 0x004fea0003900000 */
[----:B------:R-:W2:Y:S02]  /*8d20*/  @!P1 SYNCS.PHASECHK.TRANS64 P1, [R0+URZ+0x2c0], R4 ;  /* 0x0002c004000095a7 */ /* 0x000ea400080210ff */
[----:B--2---:R-:W-:Y:S05]  /*8d30*/  @!P1 BRA `(.L_x_81) ;  /* 0xfffffffc00f09947 */ /* 0x004fea000383ffff */
[----:B------:R-:W-:Y:S05]  /*8d40*/  BRA `(.L_x_227) ;  /* 0xffffffb000f47947 */ /* 0x000fea000383ffff */
.L_x_84:
[----:B------:R-:W-:-:S07]  /*8d50*/  MOV R0, UR5 ;  /* 0x0000000500007c02 */ /* 0x000fce0008000f00 */
.L_x_228:
[----:B-1----:R1:W2:Y:S02]  /*8d60*/  SYNCS.PHASECHK.TRANS64.TRYWAIT P0, [R0+URZ+0x2d0], R2 ;  /* 0x0002d002000075a7 */ /* 0x0022a400080011ff */
[----:B--2---:R-:W-:Y:S05]  /*8d70*/  @!P0 NANOSLEEP.SYNCS 0x989680 ;  /* 0x009896800000895d */ /* 0x004fea0003900000 */
[----:B------:R-:W2:Y:S02]  /*8d80*/  @!P0 SYNCS.PHASECHK.TRANS64 P0, [R0+URZ+0x2d0], R2 ;  /* 0x0002d002000085a7 */ /* 0x000ea400080010ff */
[----:B--2---:R-:W-:Y:S05]  /*8d90*/  @!P0 BRA `(.L_x_228) ;  /* 0xfffffffc00f08947 */ /* 0x004fea000383ffff */
[----:B------:R-:W-:Y:S05]  /*8da0*/  BRA `(.L_x_83) ;  /* 0xffffffb400487947 */ /* 0x000fea000383ffff */
.L_x_91:
[----:B-1----:R1:W2:Y:S02]  /*8db0*/  SYNCS.PHASECHK.TRANS64.TRYWAIT P1, [R0+URZ+0x2c0], R2 ;  /* 0x0002c002000075a7 */ /* 0x0022a400080211ff */
[----:B--2---:R-:W-:Y:S05]  /*8dc0*/  @!P1 NANOSLEEP.SYNCS 0x989680 ;  /* 0x009896800000995d */ /* 0x004fea0003900000 */
[----:B------:R-:W2:Y:S02]  /*8dd0*/  @!P1 SYNCS.PHASECHK.TRANS64 P1, [R0+URZ+0x2c0], R2 ;  /* 0x0002c002000095a7 */ /* 0x000ea400080210ff */
[----:B--2---:R-:W-:Y:S05]  /*8de0*/  @!P1 BRA `(.L_x_91) ;  /* 0xfffffffc00f09947 */ /* 0x004fea000383ffff */
[----:B------:R-:W-:Y:S05]  /*8df0*/  BRA `(.L_x_229) ;  /* 0xffffffb800a07947 */ /* 0x000fea000383ffff */
.L_x_92:
[----:B------:R-:W-:-:S07]  /*8e00*/  MOV R2, UR9 ;  /* 0x0000000900027c02 */ /* 0x000fce0008000f00 */
.L_x_230:
[----:B-1----:R1:W2:Y:S02]  /*8e10*/  SYNCS.PHASECHK.TRANS64.TRYWAIT P0, [R2+URZ+0x300], R0 ;  /* 0x00030000020075a7 */ /* 0x0022a400080011ff */
[----:B--2---:R-:W-:Y:S05]  /*8e20*/  @!P0 NANOSLEEP.SYNCS 0x989680 ;  /* 0x009896800000895d */ /* 0x004fea0003900000 */
[----:B------:R-:W2:Y:S02]  /*8e30*/  @!P0 SYNCS.PHASECHK.TRANS64 P0, [R2+URZ+0x300], R0 ;  /* 0x00030000020085a7 */ /* 0x000ea400080010ff */
[----:B--2---:R-:W-:Y:S05]  /*8e40*/  @!P0 BRA `(.L_x_230) ;  /* 0xfffffffc00f08947 */ /* 0x004fea000383ffff */
[----:B------:R-:W-:Y:S05]  /*8e50*/  BRA `(.L_x_231) ;  /* 0xffffffb800d47947 */ /* 0x000fea000383ffff */
.L_x_95:
[----:B------:R-:W-:Y:S07]  /*8e60*/  MOV R0, UR7 ;  /* 0x0000000700007c02 */ /* 0x000fee0008000f00 */
.L_x_232:
[----:B-1----:R1:W2:Y:S02]  /*8e70*/  SYNCS.PHASECHK.TRANS64.TRYWAIT P0, [R0+URZ], R2 ;  /* 0x00000002000075a7 */ /* 0x0022a400080011ff */
[----:B--2---:R-:W-:Y:S05]  /*8e80*/  @!P0 NANOSLEEP.SYNCS 0x989680 ;  /* 0x009896800000895d */ /* 0x004fea0003900000 */
[----:B------:R-:W2:Y:S02]  /*8e90*/  @!P0 SYNCS.PHASECHK.TRANS64 P0, [R0+URZ], R2 ;  /* 0x00000002000085a7 */ /* 0x000ea400080010ff */
[----:B--2---:R-:W-:Y:S05]  /*8ea0*/  @!P0 BRA `(.L_x_232) ;  /* 0xfffffffc00f08947 */ /* 0x004fea000383ffff */
[----:B------:R-:W-:Y:S05]  /*8eb0*/  BRA `(.L_x_94) ;  /* 0xffffffb800f47947 */ /* 0x000fea000383ffff */
.L_x_98:
[----:B------:R-:W-:-:S07]  /*8ec0*/  MOV R0, UR5 ;  /* 0x0000000500007c02 */ /* 0x000fce0008000f00 */
.L_x_233:
[----:B--2---:R2:W3:Y:S02]  /*8ed0*/  SYNCS.PHASECHK.TRANS64.TRYWAIT P0, [R0+URZ], R2 ;  /* 0x00000002000075a7 */ /* 0x0044e400080011ff */
[----:B---3--:R-:W-:Y:S05]  /*8ee0*/  @!P0 NANOSLEEP.SYNCS 0x989680 ;  /* 0x009896800000895d */ /* 0x008fea0003900000 */
[----:B------:R-:W3:Y:S02]  /*8ef0*/  @!P0 SYNCS.PHASECHK.TRANS64 P0, [R0+URZ], R2 ;  /* 0x00000002000085a7 */ /* 0x000ee400080010ff */
[----:B---3--:R-:W-:Y:S05]  /*8f00*/  @!P0 BRA `(.L_x_233) ;  /* 0xfffffffc00f08947 */ /* 0x008fea000383ffff */
[----:B------:R-:W-:Y:S05]  /*8f10*/  BRA `(.L_x_234) ;  /* 0xffffffbc00947947 */ /* 0x000fea000383ffff */
.L_x_99:
[----:B------:R-:W-:-:S07]  /*8f20*/  MOV R0, UR5 ;  /* 0x0000000500007c02 */ /* 0x000fce0008000f00 */
.L_x_235:
[----:B--2---:R2:W3:Y:S02]  /*8f30*/  SYNCS.PHASECHK.TRANS64.TRYWAIT P0, [R0+URZ], R3 ;  /* 0x00000003000075a7 */ /* 0x0044e400080011ff */
[----:B---3--:R-:W-:Y:S05]  /*8f40*/  @!P0 NANOSLEEP.SYNCS 0x989680 ;  /* 0x009896800000895d */ /* 0x008fea0003900000 */
[----:B------:R-:W3:Y:S02]  /*8f50*/  @!P0 SYNCS.PHASECHK.TRANS64 P0, [R0+URZ], R3 ;  /* 0x00000003000085a7 */ /* 0x000ee400080010ff */
[----:B---3--:R-:W-:Y:S05]  /*8f60*/  @!P0 BRA `(.L_x_235) ;  /* 0xfffffffc00f08947 */ /* 0x008fea000383ffff */
[----:B------:R-:W-:Y:S05]  /*8f70*/  BRA `(.L_x_236) ;  /* 0xffffffbc00a07947 */ /* 0x000fea000383ffff */
.L_x_100:
[----:B------:R-:W-:-:S07]  /*8f80*/  MOV R0, UR5 ;  /* 0x0000000500007c02 */ /* 0x000fce0008000f00 */
.L_x_237:
[----:B--2---:R2:W3:Y:S02]  /*8f90*/  SYNCS.PHASECHK.TRANS64.TRYWAIT P0, [R0+URZ], R3 ;  /* 0x00000003000075a7 */ /* 0x0044e400080011ff */
[----:B---3--:R-:W-:Y:S05]  /*8fa0*/  @!P0 NANOSLEEP.SYNCS 0x989680 ;  /* 0x009896800000895d */ /* 0x008fea0003900000 */
[----:B------:R-:W3:Y:S02]  /*8fb0*/  @!P0 SYNCS.PHASECHK.TRANS64 P0, [R0+URZ], R3 ;  /* 0x00000003000085a7 */ /* 0x000ee400080010ff */
[----:B---3--:R-:W-:Y:S05]  /*8fc0*/  @!P0 BRA `(.L_x_237) ;  /* 0xfffffffc00f08947 */ /* 0x008fea000383ffff */
[----:B------:R-:W-:Y:S05]  /*8fd0*/  BRA `(.L_x_238) ;  /* 0xffffffbc00ac7947 */ /* 0x000fea000383ffff */
.L_x_101:
[----:B--2---:R-:W-:-:S07]  /*8fe0*/  MOV R0, UR7 ;  /* 0x0000000700007c02 */ /* 0x004fce0008000f00 */
.L_x_239:
[----:B--2---:R2:W3:Y:S02]  /*8ff0*/  SYNCS.PHASECHK.TRANS64.TRYWAIT P0, [R0+URZ], R2 ;  /* 0x00000002000075a7 */ /* 0x0044e400080011ff */
[----:B---3--:R-:W-:Y:S05]  /*9000*/  @!P0 NANOSLEEP.SYNCS 0x989680 ;  /* 0x009896800000895d */ /* 0x008fea0003900000 */
[----:B------:R-:W3:Y:S02]  /*9010*/  @!P0 SYNCS.PHASECHK.TRANS64 P0, [R0+URZ], R2 ;  /* 0x00000002000085a7 */ /* 0x000ee400080010ff */
[----:B---3--:R-:W-:Y:S05]  /*9020*/  @!P0 BRA `(.L_x_239) ;  /* 0xfffffffc00f08947 */ /* 0x008fea000383ffff */
[----:B------:R-:W-:Y:S05]  /*9030*/  BRA `(.L_x_240) ;  /* 0xffffffbc00b87947 */ /* 0x000fea000383ffff */
.L_x_106:
[----:B--2---:R2:W3:Y:S02]  /*9040*/  SYNCS.PHASECHK.TRANS64.TRYWAIT P0, [R0+URZ+0x2c0], R2 ;  /* 0x0002c002000075a7 */ /* 0x0044e400080011ff */
[----:B---3--:R-:W-:Y:S05]  /*9050*/  @!P0 NANOSLEEP.SYNCS 0x989680 ;  /* 0x009896800000895d */ /* 0x008fea0003900000 */
[----:B------:R-:W3:Y:S02]  /*9060*/  @!P0 SYNCS.PHASECHK.TRANS64 P0, [R0+URZ+0x2c0], R2 ;  /* 0x0002c002000085a7 */ /* 0x000ee400080010ff */
[----:B---3--:R-:W-:Y:S05]  /*9070*/  @!P0 BRA `(.L_x_106) ;  /* 0xfffffffc00f08947 */ /* 0x008fea000383ffff */
[----:B------:R-:W-:Y:S05]  /*9080*/  BRA `(.L_x_241) ;  /* 0xffffffc000b47947 */ /* 0x000fea000383ffff */
.L_x_109:
[----:B------:R-:W-:Y:S07]  /*9090*/  MOV R0, UR7 ;  /* 0x0000000700007c02 */ /* 0x000fee0008000f00 */
.L_x_242:
[----:B--2---:R2:W3:Y:S02]  /*90a0*/  SYNCS.PHASECHK.TRANS64.TRYWAIT P0, [R0+URZ+0x2b8], R2 ;  /* 0x0002b802000075a7 */ /* 0x0044e400080011ff */
[----:B---3--:R-:W-:Y:S05]  /*90b0*/  @!P0 NANOSLEEP.SYNCS 0x989680 ;  /* 0x009896800000895d */ /* 0x008fea0003900000 */
[----:B------:R-:W3:Y:S02]  /*90c0*/  @!P0 SYNCS.PHASECHK.TRANS64 P0, [R0+URZ+0x2b8], R2 ;  /* 0x0002b802000085a7 */ /* 0x000ee400080010ff */
[----:B---3--:R-:W-:Y:S05]  /*90d0*/  @!P0 BRA `(.L_x_242) ;  /* 0xfffffffc00f08947 */ /* 0x008fea000383ffff */
[----:B------:R-:W-:Y:S05]  /*90e0*/  BRA `(.L_x_108) ;  /* 0xffffffc4009c7947 */ /* 0x000fea000383ffff */
.L_x_112:
[----:B------:R-:W-:Y:S07]  /*90f0*/  MOV R0, UR13 ;  /* 0x0000000d00007c02 */ /* 0x000fee0008000f00 */
.L_x_243:
[----:B-1----:R1:W2:Y:S02]  /*9100*/  SYNCS.PHASECHK.TRANS64.TRYWAIT P2, [R0+URZ+0x2a0], R30 ;  /* 0x0002a01e000075a7 */ /* 0x0022a400080411ff */
[----:B--2---:R-:W-:Y:S05]  /*9110*/  @!P2 NANOSLEEP.SYNCS 0x989680 ;  /* 0x009896800000a95d */ /* 0x004fea0003900000 */
[----:B------:R-:W2:Y:S02]  /*9120*/  @!P2 SYNCS.PHASECHK.TRANS64 P2, [R0+URZ+0x2a0], R30 ;  /* 0x0002a01e0000a5a7 */ /* 0x000ea400080410ff */
[----:B--2---:R-:W-:Y:S05]  /*9130*/  @!P2 BRA `(.L_x_243) ;  /* 0xfffffffc00f0a947 */ /* 0x004fea000383ffff */
[----:B------:R-:W-:Y:S05]  /*9140*/  BRA `(.L_x_244) ;  /* 0xffffffc800387947 */ /* 0x000fea000383ffff */
.L_x_114:
[----:B------:R-:W-:-:S07]  /*9150*/  MOV R0, UR4 ;  /* 0x0000000400007c02 */ /* 0x000fce0008000f00 */
.L_x_245:
[----:B-1----:R1:W3:Y:S02]  /*9160*/  SYNCS.PHASECHK.TRANS64.TRYWAIT P0, [R0+URZ], R2 ;  /* 0x00000002000075a7 */ /* 0x0022e400080011ff */
[----:B---3--:R-:W-:Y:S05]  /*9170*/  @!P0 NANOSLEEP.SYNCS 0x989680 ;  /* 0x009896800000895d */ /* 0x008fea0003900000 */
[----:B------:R-:W3:Y:S02]  /*9180*/  @!P0 SYNCS.PHASECHK.TRANS64 P0, [R0+URZ], R2 ;  /* 0x00000002000085a7 */ /* 0x000ee400080010ff */
[----:B---3--:R-:W-:Y:S05]  /*9190*/  @!P0 BRA `(.L_x_245) ;  /* 0xfffffffc00f08947 */ /* 0x008fea000383ffff */
[----:B------:R-:W-:Y:S05]  /*91a0*/  BRA `(.L_x_246) ;  /* 0xffffffc800d47947 */ /* 0x000fea000383ffff */
.L_x_116:
[----:B--2---:R2:W4:Y:S02]  /*91b0*/  SYNCS.PHASECHK.TRANS64.TRYWAIT P0, [R0+URZ+0x2c0], R2 ;  /* 0x0002c002000075a7 */ /* 0x00452400080011ff */
[----:B----4-:R-:W-:Y:S05]  /*91c0*/  @!P0 NANOSLEEP.SYNCS 0x989680 ;  /* 0x009896800000895d */ /* 0x010fea0003900000 */
[----:B------:R-:W4:Y:S02]  /*91d0*/  @!P0 SYNCS.PHASECHK.TRANS64 P0, [R0+URZ+0x2c0], R2 ;  /* 0x0002c002000085a7 */ /* 0x000f2400080010ff */
[----:B----4-:R-:W-:Y:S05]  /*91e0*/  @!P0 BRA `(.L_x_116) ;  /* 0xfffffffc00f08947 */ /* 0x010fea000383ffff */
[----:B------:R-:W-:Y:S05]  /*91f0*/  BRA `(.L_x_247) ;  /* 0xffffffcc00b87947 */ /* 0x000fea000383ffff */
.L_x_126:
[----:B-1----:R1:W2:Y:S02]  /*9200*/  SYNCS.PHASECHK.TRANS64.TRYWAIT P1, [R3+URZ+0x290], R0 ;  /* 0x00029000030075a7 */ /* 0x0022a400080211ff */
[----:B--2---:R-:W-:Y:S05]  /*9210*/  @!P1 NANOSLEEP.SYNCS 0x989680 ;  /* 0x009896800000995d */ /* 0x004fea0003900000 */
[----:B------:R-:W2:Y:S02]  /*9220*/  @!P1 SYNCS.PHASECHK.TRANS64 P1, [R3+URZ+0x290], R0 ;  /* 0x00029000030095a7 */ /* 0x000ea400080210ff */
[----:B--2---:R-:W-:Y:S05]  /*9230*/  @!P1 BRA `(.L_x_126) ;  /* 0xfffffffc00f09947 */ /* 0x004fea000383ffff */
[----:B------:R-:W-:Y:S05]  /*9240*/  BRA `(.L_x_125) ;  /* 0xffffffd800c07947 */ /* 0x000fea000383ffff */
.L_x_128:
[----:B------:R1:W1:Y:S02]  /*9250*/  SYNCS.PHASECHK.TRANS64.TRYWAIT P1, [R16+URZ+0x2e0], R4 ;  /* 0x0002e004100075a7 */ /* 0x00026400080211ff */
[----:B-1----:R-:W-:Y:S05]  /*9260*/  @!P1 NANOSLEEP.SYNCS 0x989680 ;  /* 0x009896800000995d */ /* 0x002fea0003900000 */
[----:B------:R-:W1:Y:S02]  /*9270*/  @!P1 SYNCS.PHASECHK.TRANS64 P1, [R16+URZ+0x2e0], R4 ;  /* 0x0002e004100095a7 */ /* 0x000e6400080210ff */
[----:B-1----:R-:W-:Y:S05]  /*9280*/  @!P1 BRA `(.L_x_128) ;  /* 0xfffffffc00f09947 */ /* 0x002fea000383ffff */
[----:B------:R-:W-:Y:S05]  /*9290*/  BRA `(.L_x_127) ;  /* 0xffffffd800dc7947 */ /* 0x000fea000383ffff */
        .weak           $__internal_0_$__cuda_sm10x_tcgen05_guardrail_trap_col_being_dealloced_not_returned_by_alloc
        .type           $__internal_0_$__cuda_sm10x_tcgen05_guardrail_trap_col_being_dealloced_not_returned_by_alloc,@function
        .size           $__internal_0_$__cuda_sm10x_tcgen05_guardrail_trap_col_being_dealloced_not_returned_by_alloc,($__internal_1_$__cuda_sm10x_tcgen05_guardrail_trap_phase_invalid_during_alloc - $__internal_0_$__cuda_sm10x_tcgen05_guardrail_trap_col_being_dealloced_not_returned_by_alloc)
$__internal_0_$__cuda_sm10x_tcgen05_guardrail_trap_col_being_dealloced_not_returned_by_alloc:
[----:B------:R-:W-:Y:S05]  /*92a0*/  BPT.TRAP 0x1 ;  /* 0x000000040000795c */ /* 0x000fea0000300000 */
[----:B------:R-:W-:-:S04]  /*92b0*/  HFMA2 R3, -RZ, RZ, 0, 0 ;  /* 0x00000000ff037431 */ /* 0x000fc800000001ff */
[----:B------:R-:W-:Y:S05]  /*92c0*/  RET.REL.NODEC R2 `(_ZN7cutlass13device_kernelINS_4gemm6kernel13GemmUniversalIN4cute5tupleIJiiiiEEENS1_10collective13CollectiveMmaINS1_35MainloopSm100TmaUmmaWarpSpecializedILi41ELi2ELi4ENS5_IJNS4_1CILi1EEESB_SB_EEEEENS5_IJNSA_ILi128EEENSA_ILi32EEENSA_ILi16EEEEEENS_10bfloat16_tENS5_IJlSB_lEEESI_SJ_NS4_8TiledMMAINS4_8MMA_AtomIJNS4_20SM100_MMA_F16BF16_SSISI_SI_fLi128ELi32ELNS4_4UMMA5MajorE0ELSO_0ELNSN_7ScaleInE0ELSP_0EEEEEENS4_6LayoutISC_NS5_IJNSA_ILi0EEEST_ST_EEEEENS5_IJNS4_10UnderscoreESW_SW_EEEEENS4_13SM90_TMA_LOADENS4_14ComposedLayoutINS4_7SwizzleILi1ELi4ELi3EEENS4_18smem_ptr_flag_bitsILi16EEENSS_INS5_IJNSA_ILi8EEESG_EEENS5_IJSG_SB_EEEEEEEvNS4_8identityESZ_S19_vS1A_EENS_8epilogue10collective18CollectiveEpilogueINS1C_23Sm100TmaWarpSpecializedILi2ELi1ELi32ELb1ELb0EEEJSH_NS5_IJNSS_ISE_SB_EENSS_ISF_SB_EEEEESI_SJ_SI_SJ_NS1C_6fusion15FusionCallbacksIS1G_NS1K_17LinearCombinationISI_fSI_fLNS_15FloatRoundStyleE2EEESH_S1J_JEEENS4_5SM1004TMEM4LOAD26SM100_TMEM_LOAD_32dp32b32xESZ_NS10_INS11_ILi2ELi4ELi3EEES14_NSS_INS5_IJS15_SF_EEENS5_IJSF_SB_EEEEEEENS4_39AutoVectorizingCopyWithAssumedAlignmentILi128EEENS4_14SM90_TMA_STOREES1Y_S20_S20_EEEvvEEEEvNT_6ParamsE) ;  /* 0xffffff6c024c7950 */ /* 0x000fea0003c3ffff */
        .weak           $__internal_1_$__cuda_sm10x_tcgen05_guardrail_trap_phase_invalid_during_alloc
        .type           $__internal_1_$__cuda_sm10x_tcgen05_guardrail_trap_phase_invalid_during_alloc,@function
        .size           $__internal_1_$__cuda_sm10x_tcgen05_guardrail_trap_phase_invalid_during_alloc,($__internal_2_$__cuda_sm10x_tcgen05_guardrail_trap_unallocated_columns_being_dealloced - $__internal_1_$__cuda_sm10x_tcgen05_guardrail_trap_phase_invalid_during_alloc)
$__internal_1_$__cuda_sm10x_tcgen05_guardrail_trap_phase_invalid_during_alloc:
[----:B------:R-:W-:Y:S05]  /*92d0*/  BPT.TRAP 0x1 ;  /* 0x000000040000795c */ /* 0x000fea0000300000 */
[----:B------:R-:W-:-:S04]  /*92e0*/  MOV R3, 0x0 ;  /* 0x0000000000037802 */ /* 0x000fc80000000f00 */
[----:B------:R-:W-:Y:S05]  /*92f0*/  RET.REL.NODEC R2 `(_ZN7cutlass13device_kernelINS_4gemm6kernel13GemmUniversalIN4cute5tupleIJiiiiEEENS1_10collective13CollectiveMmaINS1_35MainloopSm100TmaUmmaWarpSpecializedILi41ELi2ELi4ENS5_IJNS4_1CILi1EEESB_SB_EEEEENS5_IJNSA_ILi128EEENSA_ILi32EEENSA_ILi16EEEEEENS_10bfloat16_tENS5_IJlSB_lEEESI_SJ_NS4_8TiledMMAINS4_8MMA_AtomIJNS4_20SM100_MMA_F16BF16_SSISI_SI_fLi128ELi32ELNS4_4UMMA5MajorE0ELSO_0ELNSN_7ScaleInE0ELSP_0EEEEEENS4_6LayoutISC_NS5_IJNSA_ILi0EEEST_ST_EEEEENS5_IJNS4_10UnderscoreESW_SW_EEEEENS4_13SM90_TMA_LOADENS4_14ComposedLayoutINS4_7SwizzleILi1ELi4ELi3EEENS4_18smem_ptr_flag_bitsILi16EEENSS_INS5_IJNSA_ILi8EEESG_EEENS5_IJSG_SB_EEEEEEEvNS4_8identityESZ_S19_vS1A_EENS_8epilogue10collective18CollectiveEpilogueINS1C_23Sm100TmaWarpSpecializedILi2ELi1ELi32ELb1ELb0EEEJSH_NS5_IJNSS_ISE_SB_EENSS_ISF_SB_EEEEESI_SJ_SI_SJ_NS1C_6fusion15FusionCallbacksIS1G_NS1K_17LinearCombinationISI_fSI_fLNS_15FloatRoundStyleE2EEESH_S1J_JEEENS4_5SM1004TMEM4LOAD26SM100_TMEM_LOAD_32dp32b32xESZ_NS10_INS11_ILi2ELi4ELi3EEES14_NSS_INS5_IJS15_SF_EEENS5_IJSF_SB_EEEEEEENS4_39AutoVectorizingCopyWithAssumedAlignmentILi128EEENS4_14SM90_TMA_STOREES1Y_S20_S20_EEEvvEEEEvNT_6ParamsE) ;  /* 0xffffff6c02407950 */ /* 0x000fea0003c3ffff */
        .weak           $__internal_2_$__cuda_sm10x_tcgen05_guardrail_trap_unallocated_columns_being_dealloced
        .type           $__internal_2_$__cuda_sm10x_tcgen05_guardrail_trap_unallocated_columns_being_dealloced,@function
        .size           $__internal_2_$__cuda_sm10x_tcgen05_guardrail_trap_unallocated_columns_being_dealloced,(.L_x_249 - $__internal_2_$__cuda_sm10x_tcgen05_guardrail_trap_unallocated_columns_being_dealloced)
$__internal_2_$__cuda_sm10x_tcgen05_guardrail_trap_unallocated_columns_being_dealloced:
[----:B------:R-:W-:Y:S05]  /*9300*/  BPT.TRAP 0x1 ;  /* 0x000000040000795c */ /* 0x000fea0000300000 */
[----:B------:R-:W-:-:S04]  /*9310*/  HFMA2 R3, -RZ, RZ, 0, 0 ;  /* 0x00000000ff037431 */ /* 0x000fc800000001ff */
[----:B------:R-:W-:Y:S05]  /*9320*/  RET.REL.NODEC R2 `(_ZN7cutlass13device_kernelINS_4gemm6kernel13GemmUniversalIN4cute5tupleIJiiiiEEENS1_10collective13CollectiveMmaINS1_35MainloopSm100TmaUmmaWarpSpecializedILi41ELi2ELi4ENS5_IJNS4_1CILi1EEESB_SB_EEEEENS5_IJNSA_ILi128EEENSA_ILi32EEENSA_ILi16EEEEEENS_10bfloat16_tENS5_IJlSB_lEEESI_SJ_NS4_8TiledMMAINS4_8MMA_AtomIJNS4_20SM100_MMA_F16BF16_SSISI_SI_fLi128ELi32ELNS4_4UMMA5MajorE0ELSO_0ELNSN_7ScaleInE0ELSP_0EEEEEENS4_6LayoutISC_NS5_IJNSA_ILi0EEEST_ST_EEEEENS5_IJNS4_10UnderscoreESW_SW_EEEEENS4_13SM90_TMA_LOADENS4_14ComposedLayoutINS4_7SwizzleILi1ELi4ELi3EEENS4_18smem_ptr_flag_bitsILi16EEENSS_INS5_IJNSA_ILi8EEESG_EEENS5_IJSG_SB_EEEEEEEvNS4_8identityESZ_S19_vS1A_EENS_8epilogue10collective18CollectiveEpilogueINS1C_23Sm100TmaWarpSpecializedILi2ELi1ELi32ELb1ELb0EEEJSH_NS5_IJNSS_ISE_SB_EENSS_ISF_SB_EEEEESI_SJ_SI_SJ_NS1C_6fusion15FusionCallbacksIS1G_NS1K_17LinearCombinationISI_fSI_fLNS_15FloatRoundStyleE2EEESH_S1J_JEEENS4_5SM1004TMEM4LOAD26SM100_TMEM_LOAD_32dp32b32xESZ_NS10_INS11_ILi2ELi4ELi3EEES14_NSS_INS5_IJS15_SF_EEENS5_IJSF_SB_EEEEEEENS4_39AutoVectorizingCopyWithAssumedAlignmentILi128EEENS4_14SM90_TMA_STOREES1Y_S20_S20_EEEvvEEEEvNT_6ParamsE) ;  /* 0xffffff6c02347950 */ /* 0x000fea0003c3ffff */
.L_x_248:
[----:B------:R-:W-:-:S00]  /*9330*/  BRA `(.L_x_248) ;  /* 0xfffffffc00fc7947 */ /* 0x000fc0000383ffff */
[----:B------:R-:W-:-:S00]  /*9340*/  NOP ;  /* 0x0000000000007918 */ /* 0x000fc00000000000 */
        /* <DEDUP_REMOVED lines=11> */
.L_x_249:


//--------------------- .nv.global.init           --------------------------
	.section	.nv.global.init,"aw",@progbits
.nv.global.init:
	.type		$str$27,@object
	.size		$str$27,($str$28 - $str$27)
$str$27:
        /*0000*/ 	.byte	0x28, 0x61, 0x64, 0x64, 0x72, 0x65, 0x73, 0x73, 0x20, 0x26, 0x20, 0x6d, 0x61, 0x73, 0x6b, 0x29
        /*0010*/ 	.byte	0x20, 0x3d, 0x3d, 0x20, 0x30, 0x00
	.type		$str$28,@object
	.size		$str$28,($str$26 - $str$28)
$str$28:
        /*0016*/ 	.byte	0x2f, 0x74, 0x6d, 0x70, 0x2f, 0x63, 0x75, 0x74, 0x6c, 0x61, 0x73, 0x73, 0x5f, 0x73, 0x77, 0x65
        /*0026*/ 	.byte	0x65, 0x70, 0x5f, 0x73, 0x72, 0x63, 0x2f, 0x69, 0x6e, 0x63, 0x6c, 0x75, 0x64, 0x65, 0x2f, 0x63
        /*0036*/ 	.byte	0x75, 0x74, 0x65, 0x2f, 0x70, 0x6f, 0x69, 0x6e, 0x74, 0x65, 0x72, 0x5f, 0x66, 0x6c, 0x61, 0x67
        /*0046*/ 	.byte	0x67, 0x65, 0x64, 0x2e, 0x68, 0x70, 0x70, 0x00
	.type		$str$26,@object
	.size		$str$26,($str$25 - $str$26)
$str$26:
        /*004e*/ 	.byte	0x2f, 0x74, 0x6d, 0x70, 0x2f, 0x63, 0x75, 0x74, 0x6c, 0x61, 0x73, 0x73, 0x5f, 0x73, 0x77, 0x65
        /*005e*/ 	.byte	0x65, 0x70, 0x5f, 0x73, 0x72, 0x63, 0x2f, 0x69, 0x6e, 0x63, 0x6c, 0x75, 0x64, 0x65, 0x2f, 0x63
        /*006e*/ 	.byte	0x75, 0x74, 0x65, 0x2f, 0x61, 0x74, 0x6f, 0x6d, 0x2f, 0x63, 0x6f, 0x70, 0x79, 0x5f, 0x74, 0x72
        /*007e*/ 	.byte	0x61, 0x69, 0x74, 0x73, 0x5f, 0x73, 0x6d, 0x31, 0x30, 0x30, 0x2e, 0x68, 0x70, 0x70, 0x00
	.type		$str$25,@object
	.size		$str$25,(__unnamed_1 - $str$25)
$str$25:
        /*008d*/ 	.byte	0x28, 0x28, 0x75, 0x69, 0x6e, 0x74, 0x33, 0x32, 0x5f, 0x74, 0x28, 0x74, 0x68, 0x72, 0x65, 0x61
        /*009d*/ 	.byte	0x64, 0x49, 0x64, 0x78, 0x2e, 0x78, 0x29, 0x20, 0x2f, 0x20, 0x33, 0x32, 0x29, 0x20, 0x25, 0x20
        /*00ad*/ 	.byte	0x34, 0x29, 0x20, 0x3d, 0x3d, 0x20, 0x28, 0x28, 0x28, 0x74, 0x6d, 0x65, 0x6d, 0x5f, 0x61, 0x64
        /*00bd*/ 	.byte	0x64, 0x72, 0x20, 0x3e, 0x3e, 0x20, 0x31, 0x36, 0x29, 0x20, 0x2f, 0x20, 0x33, 0x32, 0x29, 0x20
        /*00cd*/ 	.byte	0x25, 0x20, 0x34, 0x29, 0x00
	.type		__unnamed_1,@object
	.size		__unnamed_1,(__unnamed_2 - __unnamed_1)
__unnamed_1:
        /*00d2*/ 	.byte	0x61, 0x75, 0x74, 0x6f, 0x20, 0x63, 0x75, 0x74, 0x65, 0x3a, 0x3a, 0x61, 0x73, 0x5f, 0x70, 0x6f
        /* <DEDUP_REMOVED lines=24> */
        /*0262*/ 	.byte	0x34, 0x30, 0x39, 0x36, 0x3e, 0x3e, 0x3e, 0x3e, 0x5d, 0x00
	.type		__unnamed_2,@object
	.size		__unnamed_2,(.L_2 - __unnamed_2)
__unnamed_2:
        /* <DEDUP_REMOVED lines=42> */
        /*050c*/ 	.byte	0x3e, 0x3e, 0x5d, 0x00
.L_2:


//--------------------- .nv.shared._ZN7cutlass13device_kernelINS_4gemm6kernel13GemmUniversalIN4cute5tupleIJiiiiEEENS1_10collective13CollectiveMmaINS1_35MainloopSm100TmaUmmaWarpSpecializedILi41ELi2ELi4ENS5_IJNS4_1CILi1EEESB_SB_EEEEENS5_IJNSA_ILi128EEENSA_ILi32EEENSA_ILi16EEEEEENS_10bfloat16_tENS5_IJlSB_lEEESI_SJ_NS4_8TiledMMAINS4_8MMA_AtomIJNS4_20SM100_MMA_F16BF16_SSISI_SI_fLi128ELi32ELNS4_4UMMA5MajorE0ELSO_0ELNSN_7ScaleInE0ELSP_0EEEEEENS4_6LayoutISC_NS5_IJNSA_ILi0EEEST_ST_EEEEENS5_IJNS4_10UnderscoreESW_SW_EEEEENS4_13SM90_TMA_LOADENS4_14ComposedLayoutINS4_7SwizzleILi1ELi4ELi3EEENS4_18smem_ptr_flag_bitsILi16EEENSS_INS5_IJNSA_ILi8EEESG_EEENS5_IJSG_SB_EEEEEEEvNS4_8identityESZ_S19_vS1A_EENS_8epilogue10collective18CollectiveEpilogueINS1C_23Sm100TmaWarpSpecializedILi2ELi1ELi32ELb1ELb0EEEJSH_NS5_IJNSS_ISE_SB_EENSS_ISF_SB_EEEEESI_SJ_SI_SJ_NS1C_6fusion15FusionCallbacksIS1G_NS1K_17LinearCombinationISI_fSI_fLNS_15FloatRoundStyleE2EEESH_S1J_JEEENS4_5SM1004TMEM4LOAD26SM100_TMEM_LOAD_32dp32b32xESZ_NS10_INS11_ILi2ELi4ELi3EEES14_NSS_INS5_IJS15_SF_EEENS5_IJSF_SB_EEEEEEENS4_39AutoVectorizingCopyWithAssumedAlignmentILi128EEENS4_14SM90_TMA_STOREES1Y_S20_S20_EEEvvEEEEvNT_6ParamsE --------------------------
	.section	.nv.shared._ZN7cutlass13device_kernelINS_4gemm6kernel13GemmUniversalIN4cute5tupleIJiiiiEEENS1_10collective13CollectiveMmaINS1_35MainloopSm100TmaUmmaWarpSpecializedILi41ELi2ELi4ENS5_IJNS4_1CILi1EEESB_SB_EEEEENS5_IJNSA_ILi128EEENSA_ILi32EEENSA_ILi16EEEEEENS_10bfloat16_tENS5_IJlSB_lEEESI_SJ_NS4_8TiledMMAINS4_8MMA_AtomIJNS4_20SM100_MMA_F16BF16_SSISI_SI_fLi128ELi32ELNS4_4UMMA5MajorE0ELSO_0ELNSN_7ScaleInE0ELSP_0EEEEEENS4_6LayoutISC_NS5_IJNSA_ILi0EEEST_ST_EEEEENS5_IJNS4_10UnderscoreESW_SW_EEEEENS4_13SM90_TMA_LOADENS4_14ComposedLayoutINS4_7SwizzleILi1ELi4ELi3EEENS4_18smem_ptr_flag_bitsILi16EEENSS_INS5_IJNSA_ILi8EEESG_EEENS5_IJSG_SB_EEEEEEEvNS4_8identityESZ_S19_vS1A_EENS_8epilogue10collective18CollectiveEpilogueINS1C_23Sm100TmaWarpSpecializedILi2ELi1ELi32ELb1ELb0EEEJSH_NS5_IJNSS_ISE_SB_EENSS_ISF_SB_EEEEESI_SJ_SI_SJ_NS1C_6fusion15FusionCallbacksIS1G_NS1K_17LinearCombinationISI_fSI_fLNS_15FloatRoundStyleE2EEESH_S1J_JEEENS4_5SM1004TMEM4LOAD26SM100_TMEM_LOAD_32dp32b32xESZ_NS10_INS11_ILi2ELi4ELi3EEES14_NSS_INS5_IJS15_SF_EEENS5_IJSF_SB_EEEEEEENS4_39AutoVectorizingCopyWithAssumedAlignmentILi128EEENS4_14SM90_TMA_STOREES1Y_S20_S20_EEEvvEEEEvNT_6ParamsE,"aw",@nobits
	.sectionflags	@""
	.align	16
	.zero		1024


//--------------------- .nv.shared.reserved.0     --------------------------
	.section	.nv.shared.reserved.0,"aw",@nobits
	.weak		__nv_reservedSMEM_offset_0_alias
	.size		__nv_reservedSMEM_offset_0_alias, 0, 64
	.other		__nv_reservedSMEM_offset_0_alias,@"STO_CUDA_RESERVED_SHARED STV_DEFAULT"
__nv_reservedSMEM_offset_0_alias:
	.zero		0
.nv.shared.reserved.0:
	.zero		64
	.weak		__nv_reservedSMEM_tcgen05_partition
	.type		__nv_reservedSMEM_tcgen05_partition,@object
	.size		__nv_reservedSMEM_tcgen05_partition,(.L_0 - __nv_reservedSMEM_tcgen05_partition)
__nv_reservedSMEM_tcgen05_partition:
	.zero		32
.L_0:


//--------------------- .nv.global                --------------------------
	.section	.nv.global,"aw",@nobits
.nv.global:
	.type		_ZN40_INTERNAL_da672619_4_k_cu_9f6fc56c_156374cute1_E,@object
	.size		_ZN40_INTERNAL_da672619_4_k_cu_9f6fc56c_156374cute1_E,(_ZN40_INTERNAL_da672619_4_k_cu_9f6fc56c_156374cuda3std3__45__cpo6cbeginE - _ZN40_INTERNAL_da672619_4_k_cu_9f6fc56c_156374cute1_E)
_ZN40_INTERNAL_da672619_4_k_cu_9f6fc56c_156374cute1_E:
	.zero		1
	.type		_ZN40_INTERNAL_da672619_4_k_cu_9f6fc56c_156374cuda3std3__45__cpo6cbeginE,@object
	.size		_ZN40_INTERNAL_da672619_4_k_cu_9f6fc56c_156374cuda3std3__45__cpo6cbeginE,(_ZN40_INTERNAL_da672619_4_k_cu_9f6fc56c_156374cuda3std3__48in_placeE - _ZN40_INTERNAL_da672619_4_k_cu_9f6fc56c_156374cuda3std3__45__cpo6cbeginE)
_ZN40_INTERNAL_da672619_4_k_cu_9f6fc56c_156374cuda3std3__45__cpo6cbeginE:
	.zero		1
	.type		_ZN40_INTERNAL_da672619_4_k_cu_9f6fc56c_156374cuda3std3__48in_placeE,@object
	.size		_ZN40_INTERNAL_da672619_4_k_cu_9f6fc56c_156374cuda3std3__48in_placeE,(_ZN40_INTERNAL_da672619_4_k_cu_9f6fc56c_156374cuda3std6ranges3__45__cpo9iter_moveE - _ZN40_INTERNAL_da672619_4_k_cu_9f6fc56c_156374cuda3std3__48in_placeE)
_ZN40_INTERNAL_da672619_4_k_cu_9f6fc56c_156374cuda3std3__48in_placeE:
	.zero		1
	.type		_ZN40_INTERNAL_da672619_4_k_cu_9f6fc56c_156374cuda3std6ranges3__45__cpo9iter_moveE,@object
	.size		_ZN40_INTERNAL_da672619_4_k_cu_9f6fc56c_156374cuda3std6ranges3__45__cpo9iter_moveE,(_ZN40_INTERNAL_da672619_4_k_cu_9f6fc56c_156374cuda3std3__45__cpo5beginE - _ZN40_INTERNAL_da672619_4_k_cu_9f6fc56c_156374cuda3std6ranges3__45__cpo9iter_moveE)
_ZN40_INTERNAL_da672619_4_k_cu_9f6fc56c_156374cuda3std6ranges3__45__cpo9iter_moveE:
	.zero		1
	.type		_ZN40_INTERNAL_da672619_4_k_cu_9f6fc56c_156374cuda3std3__45__cpo5beginE,@object
	.size		_ZN40_INTERNAL_da672619_4_k_cu_9f6fc56c_156374cuda3std3__45__cpo5beginE,(_ZN40_INTERNAL_da672619_4_k_cu_9f6fc56c_156374cuda3std3__442_GLOBAL__N__da672619_4_k_cu_9f6fc56c_156376ignoreE - _ZN40_INTERNAL_da672619_4_k_cu_9f6fc56c_156374cuda3std3__45__cpo5beginE)
_ZN40_INTERNAL_da672619_4_k_cu_9f6fc56c_156374cuda3std3__45__cpo5beginE:
	.zero		1
	.type		_ZN40_INTERNAL_da672619_4_k_cu_9f6fc56c_156374cuda3std3__442_GLOBAL__N__da672619_4_k_cu_9f6fc56c_156376ignoreE,@object
	.size		_ZN40_INTERNAL_da672619_4_k_cu_9f6fc56c_156374cuda3std3__442_GLOBAL__N__da672619_4_k_cu_9f6fc56c_156376ignoreE,(_ZN40_INTERNAL_da672619_4_k_cu_9f6fc56c_156374cute7productE - _ZN40_INTERNAL_da672619_4_k_cu_9f6fc56c_156374cuda3std3__442_GLOBAL__N__da672619_4_k_cu_9f6fc56c_156376ignoreE)
_ZN40_INTERNAL_da672619_4_k_cu_9f6fc56c_156374cuda3std3__442_GLOBAL__N__da672619_4_k_cu_9f6fc56c_156376ignoreE:
	.zero		1
	.type		_ZN40_INTERNAL_da672619_4_k_cu_9f6fc56c_156374cute7productE,@object
	.size		_ZN40_INTERNAL_da672619_4_k_cu_9f6fc56c_156374cute7productE,(_ZN40_INTERNAL_da672619_4_k_cu_9f6fc56c_156374cuda3std3__45__cpo3endE - _ZN40_INTERNAL_da672619_4_k_cu_9f6fc56c_156374cute7productE)
_ZN40_INTERNAL_da672619_4_k_cu_9f6fc56c_156374cute7productE:
	.zero		1
	.type		_ZN40_INTERNAL_da672619_4_k_cu_9f6fc56c_156374cuda3std3__45__cpo3endE,@object
	.size		_ZN40_INTERNAL_da672619_4_k_cu_9f6fc56c_156374cuda3std3__45__cpo3endE,(_ZN40_INTERNAL_da672619_4_k_cu_9f6fc56c_156374cuda3std3__419piecewise_constructE - _ZN40_INTERNAL_da672619_4_k_cu_9f6fc56c_156374cuda3std3__45__cpo3endE)
_ZN40_INTERNAL_da672619_4_k_cu_9f6fc56c_156374cuda3std3__45__cpo3endE:
	.zero		1
	.type		_ZN40_INTERNAL_da672619_4_k_cu_9f6fc56c_156374cuda3std3__419piecewise_constructE,@object
	.size		_ZN40_INTERNAL_da672619_4_k_cu_9f6fc56c_156374cuda3std3__419piecewise_constructE,(_ZN40_INTERNAL_da672619_4_k_cu_9f6fc56c_156374cuda3std3__45__cpo4cendE - _ZN40_INTERNAL_da672619_4_k_cu_9f6fc56c_156374cuda3std3__419piecewise_constructE)
_ZN40_INTERNAL_da672619_4_k_cu_9f6fc56c_156374cuda3std3__419piecewise_constructE:
	.zero		1
	.type		_ZN40_INTERNAL_da672619_4_k_cu_9f6fc56c_156374cuda3std3__45__cpo4cendE,@object
	.size		_ZN40_INTERNAL_da672619_4_k_cu_9f6fc56c_156374cuda3std3__45__cpo4cendE,(_ZN40_INTERNAL_da672619_4_k_cu_9f6fc56c_156374cuda3std6ranges3__45__cpo4swapE - _ZN40_INTERNAL_da672619_4_k_cu_9f6fc56c_156374cuda3std3__45__cpo4cendE)
_ZN40_INTERNAL_da672619_4_k_cu_9f6fc56c_156374cuda3std3__45__cpo4cendE:
	.zero		1
	.type		_ZN40_INTERNAL_da672619_4_k_cu_9f6fc56c_156374cuda3std6ranges3__45__cpo4swapE,@object
	.size		_ZN40_INTERNAL_da672619_4_k_cu_9f6fc56c_156374cuda3std6ranges3__45__cpo4swapE,(.L_10 - _ZN40_INTERNAL_da672619_4_k_cu_9f6fc56c_156374cuda3std6ranges3__45__cpo4swapE)
_ZN40_INTERNAL_da672619_4_k_cu_9f6fc56c_156374cuda3std6ranges3__45__cpo4swapE:
	.zero		1
.L_10:


//--------------------- .nv.constant0._ZN7cutlass13device_kernelINS_4gemm6kernel13GemmUniversalIN4cute5tupleIJiiiiEEENS1_10collective13CollectiveMmaINS1_35MainloopSm100TmaUmmaWarpSpecializedILi41ELi2ELi4ENS5_IJNS4_1CILi1EEESB_SB_EEEEENS5_IJNSA_ILi128EEENSA_ILi32EEENSA_ILi16EEEEEENS_10bfloat16_tENS5_IJlSB_lEEESI_SJ_NS4_8TiledMMAINS4_8MMA_AtomIJNS4_20SM100_MMA_F16BF16_SSISI_SI_fLi128ELi32ELNS4_4UMMA5MajorE0ELSO_0ELNSN_7ScaleInE0ELSP_0EEEEEENS4_6LayoutISC_NS5_IJNSA_ILi0EEEST_ST_EEEEENS5_IJNS4_10UnderscoreESW_SW_EEEEENS4_13SM90_TMA_LOADENS4_14ComposedLayoutINS4_7SwizzleILi1ELi4ELi3EEENS4_18smem_ptr_flag_bitsILi16EEENSS_INS5_IJNSA_ILi8EEESG_EEENS5_IJSG_SB_EEEEEEEvNS4_8identityESZ_S19_vS1A_EENS_8epilogue10collective18CollectiveEpilogueINS1C_23Sm100TmaWarpSpecializedILi2ELi1ELi32ELb1ELb0EEEJSH_NS5_IJNSS_ISE_SB_EENSS_ISF_SB_EEEEESI_SJ_SI_SJ_NS1C_6fusion15FusionCallbacksIS1G_NS1K_17LinearCombinationISI_fSI_fLNS_15FloatRoundStyleE2EEESH_S1J_JEEENS4_5SM1004TMEM4LOAD26SM100_TMEM_LOAD_32dp32b32xESZ_NS10_INS11_ILi2ELi4ELi3EEES14_NSS_INS5_IJS15_SF_EEENS5_IJSF_SB_EEEEEEENS4_39AutoVectorizingCopyWithAssumedAlignmentILi128EEENS4_14SM90_TMA_STOREES1Y_S20_S20_EEEvvEEEEvNT_6ParamsE --------------------------
	.section	.nv.constant0._ZN7cutlass13device_kernelINS_4gemm6kernel13GemmUniversalIN4cute5tupleIJiiiiEEENS1_10collective13CollectiveMmaINS1_35MainloopSm100TmaUmmaWarpSpecializedILi41ELi2ELi4ENS5_IJNS4_1CILi1EEESB_SB_EEEEENS5_IJNSA_ILi128EEENSA_ILi32EEENSA_ILi16EEEEEENS_10bfloat16_tENS5_IJlSB_lEEESI_SJ_NS4_8TiledMMAINS4_8MMA_AtomIJNS4_20SM100_MMA_F16BF16_SSISI_SI_fLi128ELi32ELNS4_4UMMA5MajorE0ELSO_0ELNSN_7ScaleInE0ELSP_0EEEEEENS4_6LayoutISC_NS5_IJNSA_ILi0EEEST_ST_EEEEENS5_IJNS4_10UnderscoreESW_SW_EEEEENS4_13SM90_TMA_LOADENS4_14ComposedLayoutINS4_7SwizzleILi1ELi4ELi3EEENS4_18smem_ptr_flag_bitsILi16EEENSS_INS5_IJNSA_ILi8EEESG_EEENS5_IJSG_SB_EEEEEEEvNS4_8identityESZ_S19_vS1A_EENS_8epilogue10collective18CollectiveEpilogueINS1C_23Sm100TmaWarpSpecializedILi2ELi1ELi32ELb1ELb0EEEJSH_NS5_IJNSS_ISE_SB_EENSS_ISF_SB_EEEEESI_SJ_SI_SJ_NS1C_6fusion15FusionCallbacksIS1G_NS1K_17LinearCombinationISI_fSI_fLNS_15FloatRoundStyleE2EEESH_S1J_JEEENS4_5SM1004TMEM4LOAD26SM100_TMEM_LOAD_32dp32b32xESZ_NS10_INS11_ILi2ELi4ELi3EEES14_NSS_INS5_IJS15_SF_EEENS5_IJSF_SB_EEEEEEENS4_39AutoVectorizingCopyWithAssumedAlignmentILi128EEENS4_14SM90_TMA_STOREES1Y_S20_S20_EEEvvEEEEvNT_6ParamsE,"a",@progbits
	.sectionflags	@""
	.align	4
.nv.constant0._ZN7cutlass13device_kernelINS_4gemm6kernel13GemmUniversalIN4cute5tupleIJiiiiEEENS1_10collective13CollectiveMmaINS1_35MainloopSm100TmaUmmaWarpSpecializedILi41ELi2ELi4ENS5_IJNS4_1CILi1EEESB_SB_EEEEENS5_IJNSA_ILi128EEENSA_ILi32EEENSA_ILi16EEEEEENS_10bfloat16_tENS5_IJlSB_lEEESI_SJ_NS4_8TiledMMAINS4_8MMA_AtomIJNS4_20SM100_MMA_F16BF16_SSISI_SI_fLi128ELi32ELNS4_4UMMA5MajorE0ELSO_0ELNSN_7ScaleInE0ELSP_0EEEEEENS4_6LayoutISC_NS5_IJNSA_ILi0EEEST_ST_EEEEENS5_IJNS4_10UnderscoreESW_SW_EEEEENS4_13SM90_TMA_LOADENS4_14ComposedLayoutINS4_7SwizzleILi1ELi4ELi3EEENS4_18smem_ptr_flag_bitsILi16EEENSS_INS5_IJNSA_ILi8EEESG_EEENS5_IJSG_SB_EEEEEEEvNS4_8identityESZ_S19_vS1A_EENS_8epilogue10collective18CollectiveEpilogueINS1C_23Sm100TmaWarpSpecializedILi2ELi1ELi32ELb1ELb0EEEJSH_NS5_IJNSS_ISE_SB_EENSS_ISF_SB_EEEEESI_SJ_SI_SJ_NS1C_6fusion15FusionCallbacksIS1G_NS1K_17LinearCombinationISI_fSI_fLNS_15FloatRoundStyleE2EEESH_S1J_JEEENS4_5SM1004TMEM4LOAD26SM100_TMEM_LOAD_32dp32b32xESZ_NS10_INS11_ILi2ELi4ELi3EEES14_NSS_INS5_IJS15_SF_EEENS5_IJSF_SB_EEEEEEENS4_39AutoVectorizingCopyWithAssumedAlignmentILi128EEENS4_14SM90_TMA_STOREES1Y_S20_S20_EEEvvEEEEvNT_6ParamsE:
	.zero		2944


//--------------------- SYMBOLS --------------------------

	.type		.nv.reservedSmem.offset0,@object
	.size		.nv.reservedSmem.offset0,0x4
	.type		.nv.reservedSmem.cap,@object
	.size		.nv.reservedSmem.cap,0x4
	.type		__assertfail,@function
